	.target	sm_90a

	.elftype	@"ET_EXEC"


//--------------------- .note.nv.tkinfo           --------------------------
	.section	.note.nv.tkinfo,"",@"SHT_NOTE"
	.sectionflags	@"SHF_NOTE_NV_TKINFO"
	.tkinfo
        /*0018*/ 	.word	0x00000002
        /*0030*/ 	.string	""
        /*0030*/ 	.string	"ptxas"
        /*0030*/ 	.string	"Cuda compilation tools, release 13.0, V13.0.88"
        /*0030*/ 	.string	"Build cuda_13.0.r13.0/compiler.36424714_0"
        /*0030*/ 	.string	"-arch sm_90a -m 64 "



//--------------------- .note.nv.cuinfo           --------------------------
	.section	.note.nv.cuinfo,"",@"SHT_NOTE"
	.sectionflags	@"SHF_NOTE_NV_CUINFO"
        /*0018*/ 	.short	0x0002
        /*001a*/ 	.short	0x005a
        /*001c*/ 	.short	0x0082
	.zero		2


//--------------------- .nv.info                  --------------------------
	.section	.nv.info,"",@"SHT_CUDA_INFO"
	.align	4


	//----- nvinfo : EIATTR_REGCOUNT
	.align		4
        /*0000*/ 	.byte	0x04, 0x2f
        /*0002*/ 	.short	(.L_15 - .L_14)
	.align		4
.L_14:
        /*0004*/ 	.word	index@(_ZN7cutlass13device_kernelINS_4gemm6kernel13GemmUniversalIN4cute5tupleIJiiiiEEENS1_10collective13CollectiveMmaINS1_34MainloopSm90TmaGmmaWarpSpecializedILi7ENS5_IJNS4_1CILi1EEENSA_ILi2EEESB_EEENS1_35KernelTmaWarpSpecializedCooperativeEEENS5_IJNSA_ILi256EEESG_NSA_ILi32EEEEEENS_6half_tENS5_IJlSB_lEEESJ_SK_NS4_8TiledMMAINS4_8MMA_AtomIJNS4_4SM904GMMA26MMA_64x256x16_F32F16F16_SSILNSO_5MajorE0ELSQ_0ELNSO_7ScaleInE1ELSR_1EEEEEENS4_6LayoutINS5_IJSC_SB_SB_EEENS5_IJSB_NSA_ILi0EEESW_EEEEENS5_IJNS4_10UnderscoreESZ_SZ_EEEEENS4_23SM90_TMA_LOAD_MULTICASTENS4_14ComposedLayoutINS4_7SwizzleILi2ELi4ELi3EEENS4_18smem_ptr_flag_bitsILi16EEENSU_INS5_IJNSA_ILi8EEESH_EEENS5_IJSH_SB_EEEEEEEvNS4_8identityENS4_13SM90_TMA_LOADES1C_vS1D_EENS_8epilogue10collective6detail29Sm90TmaWarpSpecializedAdapterINS1H_15DefaultEpilogueISJ_SK_SK_NS1G_6thread17LinearCombinationISJ_Li1EffLNS1L_9ScaleType4KindE0ELNS_15FloatRoundStyleE2ESJ_EENS1_15EpilogueDefaultEEEEEvvEEEEvNT_6ParamsE)
        /*0008*/ 	.word	0x000000a8


	//----- nvinfo : EIATTR_FRAME_SIZE
	.align		4
.L_15:
        /*000c*/ 	.byte	0x04, 0x11
        /*000e*/ 	.short	(.L_17 - .L_16)
	.align		4
.L_16:
        /*0010*/ 	.word	index@(_ZN7cutlass13device_kernelINS_4gemm6kernel13GemmUniversalIN4cute5tupleIJiiiiEEENS1_10collective13CollectiveMmaINS1_34MainloopSm90TmaGmmaWarpSpecializedILi7ENS5_IJNS4_1CILi1EEENSA_ILi2EEESB_EEENS1_35KernelTmaWarpSpecializedCooperativeEEENS5_IJNSA_ILi256EEESG_NSA_ILi32EEEEEENS_6half_tENS5_IJlSB_lEEESJ_SK_NS4_8TiledMMAINS4_8MMA_AtomIJNS4_4SM904GMMA26MMA_64x256x16_F32F16F16_SSILNSO_5MajorE0ELSQ_0ELNSO_7ScaleInE1ELSR_1EEEEEENS4_6LayoutINS5_IJSC_SB_SB_EEENS5_IJSB_NSA_ILi0EEESW_EEEEENS5_IJNS4_10UnderscoreESZ_SZ_EEEEENS4_23SM90_TMA_LOAD_MULTICASTENS4_14ComposedLayoutINS4_7SwizzleILi2ELi4ELi3EEENS4_18smem_ptr_flag_bitsILi16EEENSU_INS5_IJNSA_ILi8EEESH_EEENS5_IJSH_SB_EEEEEEEvNS4_8identityENS4_13SM90_TMA_LOADES1C_vS1D_EENS_8epilogue10collective6detail29Sm90TmaWarpSpecializedAdapterINS1H_15DefaultEpilogueISJ_SK_SK_NS1G_6thread17LinearCombinationISJ_Li1EffLNS1L_9ScaleType4KindE0ELNS_15FloatRoundStyleE2ESJ_EENS1_15EpilogueDefaultEEEEEvvEEEEvNT_6ParamsE)
        /*0014*/ 	.word	0x000004c0


	//----- nvinfo : EIATTR_MIN_STACK_SIZE
	.align		4
.L_17:
        /*0018*/ 	.byte	0x04, 0x12
        /*001a*/ 	.short	(.L_19 - .L_18)
	.align		4
.L_18:
        /*001c*/ 	.word	index@(_ZN7cutlass13device_kernelINS_4gemm6kernel13GemmUniversalIN4cute5tupleIJiiiiEEENS1_10collective13CollectiveMmaINS1_34MainloopSm90TmaGmmaWarpSpecializedILi7ENS5_IJNS4_1CILi1EEENSA_ILi2EEESB_EEENS1_35KernelTmaWarpSpecializedCooperativeEEENS5_IJNSA_ILi256EEESG_NSA_ILi32EEEEEENS_6half_tENS5_IJlSB_lEEESJ_SK_NS4_8TiledMMAINS4_8MMA_AtomIJNS4_4SM904GMMA26MMA_64x256x16_F32F16F16_SSILNSO_5MajorE0ELSQ_0ELNSO_7ScaleInE1ELSR_1EEEEEENS4_6LayoutINS5_IJSC_SB_SB_EEENS5_IJSB_NSA_ILi0EEESW_EEEEENS5_IJNS4_10UnderscoreESZ_SZ_EEEEENS4_23SM90_TMA_LOAD_MULTICASTENS4_14ComposedLayoutINS4_7SwizzleILi2ELi4ELi3EEENS4_18smem_ptr_flag_bitsILi16EEENSU_INS5_IJNSA_ILi8EEESH_EEENS5_IJSH_SB_EEEEEEEvNS4_8identityENS4_13SM90_TMA_LOADES1C_vS1D_EENS_8epilogue10collective6detail29Sm90TmaWarpSpecializedAdapterINS1H_15DefaultEpilogueISJ_SK_SK_NS1G_6thread17LinearCombinationISJ_Li1EffLNS1L_9ScaleType4KindE0ELNS_15FloatRoundStyleE2ESJ_EENS1_15EpilogueDefaultEEEEEvvEEEEvNT_6ParamsE)
        /*0020*/ 	.word	0x000004c0
.L_19:


//--------------------- .nv.compat                --------------------------
	.section	.nv.compat,"",@"SHT_CUDA_COMPAT_INFO"
	.align	4
        /*0000*/ 	.byte	0x02, 0x09, 0x01, 0x00, 0x02, 0x02, 0x04, 0x00, 0x02, 0x05, 0x05, 0x00, 0x03, 0x07, 0x01, 0x01
        /*0010*/ 	.byte	0x02, 0x03, 0x01, 0x00, 0x02, 0x06, 0x01, 0x00, 0x04, 0x0b, 0x08, 0x00, 0x00, 0x00, 0x00, 0x00
        /*0020*/ 	.byte	0x00, 0x00, 0x00, 0x00


//--------------------- .nv.info._ZN7cutlass13device_kernelINS_4gemm6kernel13GemmUniversalIN4cute5tupleIJiiiiEEENS1_10collective13CollectiveMmaINS1_34MainloopSm90TmaGmmaWarpSpecializedILi7ENS5_IJNS4_1CILi1EEENSA_ILi2EEESB_EEENS1_35KernelTmaWarpSpecializedCooperativeEEENS5_IJNSA_ILi256EEESG_NSA_ILi32EEEEEENS_6half_tENS5_IJlSB_lEEESJ_SK_NS4_8TiledMMAINS4_8MMA_AtomIJNS4_4SM904GMMA26MMA_64x256x16_F32F16F16_SSILNSO_5MajorE0ELSQ_0ELNSO_7ScaleInE1ELSR_1EEEEEENS4_6LayoutINS5_IJSC_SB_SB_EEENS5_IJSB_NSA_ILi0EEESW_EEEEENS5_IJNS4_10UnderscoreESZ_SZ_EEEEENS4_23SM90_TMA_LOAD_MULTICASTENS4_14ComposedLayoutINS4_7SwizzleILi2ELi4ELi3EEENS4_18smem_ptr_flag_bitsILi16EEENSU_INS5_IJNSA_ILi8EEESH_EEENS5_IJSH_SB_EEEEEEEvNS4_8identityENS4_13SM90_TMA_LOADES1C_vS1D_EENS_8epilogue10collective6detail29Sm90TmaWarpSpecializedAdapterINS1H_15DefaultEpilogueISJ_SK_SK_NS1G_6thread17LinearCombinationISJ_Li1EffLNS1L_9ScaleType4KindE0ELNS_15FloatRoundStyleE2ESJ_EENS1_15EpilogueDefaultEEEEEvvEEEEvNT_6ParamsE --------------------------
	.section	.nv.info._ZN7cutlass13device_kernelINS_4gemm6kernel13GemmUniversalIN4cute5tupleIJiiiiEEENS1_10collective13CollectiveMmaINS1_34MainloopSm90TmaGmmaWarpSpecializedILi7ENS5_IJNS4_1CILi1EEENSA_ILi2EEESB_EEENS1_35KernelTmaWarpSpecializedCooperativeEEENS5_IJNSA_ILi256EEESG_NSA_ILi32EEEEEENS_6half_tENS5_IJlSB_lEEESJ_SK_NS4_8TiledMMAINS4_8MMA_AtomIJNS4_4SM904GMMA26MMA_64x256x16_F32F16F16_SSILNSO_5MajorE0ELSQ_0ELNSO_7ScaleInE1ELSR_1EEEEEENS4_6LayoutINS5_IJSC_SB_SB_EEENS5_IJSB_NSA_ILi0EEESW_EEEEENS5_IJNS4_10UnderscoreESZ_SZ_EEEEENS4_23SM90_TMA_LOAD_MULTICASTENS4_14ComposedLayoutINS4_7SwizzleILi2ELi4ELi3EEENS4_18smem_ptr_flag_bitsILi16EEENSU_INS5_IJNSA_ILi8EEESH_EEENS5_IJSH_SB_EEEEEEEvNS4_8identityENS4_13SM90_TMA_LOADES1C_vS1D_EENS_8epilogue10collective6detail29Sm90TmaWarpSpecializedAdapterINS1H_15DefaultEpilogueISJ_SK_SK_NS1G_6thread17LinearCombinationISJ_Li1EffLNS1L_9ScaleType4KindE0ELNS_15FloatRoundStyleE2ESJ_EENS1_15EpilogueDefaultEEEEEvvEEEEvNT_6ParamsE,"",@"SHT_CUDA_INFO"
	.sectionflags	@""
	.align	4


	//----- nvinfo : EIATTR_CUDA_API_VERSION
	.align		4
        /*0000*/ 	.byte	0x04, 0x37
        /*0002*/ 	.short	(.L_21 - .L_20)
.L_20:
        /*0004*/ 	.word	0x00000082


	//----- nvinfo : EIATTR_KPARAM_INFO
	.align		4
.L_21:
        /*0008*/ 	.byte	0x04, 0x17
        /*000a*/ 	.short	(.L_23 - .L_22)
.L_22:
        /*000c*/ 	.word	0x00000000
        /*0010*/ 	.short	0x0000
        /*0012*/ 	.short	0x0070
        /*0014*/ 	.byte	0x00, 0xf0, 0x01, 0x10


	//----- nvinfo : EIATTR_SPARSE_MMA_MASK
	.align		4
.L_23:
        /*0018*/ 	.byte	0x03, 0x50
        /*001a*/ 	.short	0x0000


	//----- nvinfo : EIATTR_MAXREG_COUNT
	.align		4
        /*001c*/ 	.byte	0x03, 0x1b
        /*001e*/ 	.short	0x00a8


	//----- nvinfo : EIATTR_NUM_BARRIERS
	.align		4
        /*0020*/ 	.byte	0x02, 0x4c
        /*0022*/ 	.byte	0x01
	.zero		1


	//----- nvinfo : EIATTR_EXTERNS
	.align		4
        /*0024*/ 	.byte	0x04, 0x0f
        /*0026*/ 	.short	(.L_25 - .L_24)


	//   ....[0]....
	.align		4
.L_24:
        /*0028*/ 	.word	index@(__assertfail)


	//----- nvinfo : EIATTR_ANNOTATIONS
	.align		4
.L_25:
        /*002c*/ 	.byte	0x04, 0x55
        /*002e*/ 	.short	(.L_27 - .L_26)


	//   ....[0]....
.L_26:
        /*0030*/ 	.word	0x00000001
        /*0034*/ 	.byte	0xf0, 0x09, 0x00, 0x00, 0x01, 0x00, 0x00, 0x00, 0x00, 0x0a, 0x00, 0x00, 0x01, 0x00, 0x00, 0x00
        /* <DEDUP_REMOVED lines=380> */
        /*1804*/ 	.byte	0x00, 0x78, 0x01, 0x00


	//----- nvinfo : EIATTR_MERCURY_ISA_VERSION
	.align		4
.L_27:
        /*1808*/ 	.byte	0x03, 0x5f
        /*180a*/ 	.short	0x0101


	//----- nvinfo : EIATTR_INT_WARP_WIDE_INSTR_OFFSETS
	.align		4
        /*180c*/ 	.byte	0x04, 0x31
        /*180e*/ 	.short	(.L_29 - .L_28)


	//   ....[0]....
.L_28:
        /*1810*/ 	.word	0x000005b0


	//   ....[1]....
        /*1814*/ 	.word	0x00000660


	//   ....[2]....
        /*1818*/ 	.word	0x00000740


	//----- nvinfo : EIATTR_COOP_GROUP_MASK_REGIDS
	.align		4
.L_29:
        /*181c*/ 	.byte	0x04, 0x29
        /*181e*/ 	.short	(.L_31 - .L_30)


	//   ....[0]....
.L_30:
        /*1820*/ 	.word	0xffffffff


	//   ....[1]....
        /*1824*/ 	.word	0xffffffff


	//   ....[2]....
        /*1828*/ 	.word	0xffffffff


	//   ....[3]....
        /*182c*/ 	.word	0xffffffff


	//   ....[4]....
        /*1830*/ 	.word	0xffffffff


	//   ....[5]....
        /*1834*/ 	.word	0xffffffff


	//----- nvinfo : EIATTR_COOP_GROUP_INSTR_OFFSETS
	.align		4
.L_31:
        /*1838*/ 	.byte	0x04, 0x28
        /*183a*/ 	.short	(.L_33 - .L_32)


	//   ....[0]....
.L_32:
        /*183c*/ 	.word	0x00000070


	//   ....[1]....
        /*1840*/ 	.word	0x00000080


	//   ....[2]....
        /*1844*/ 	.word	0x000001a0


	//   ....[3]....
        /*1848*/ 	.word	0x00000420


	//   ....[4]....
        /*184c*/ 	.word	0x00000830


	//   ....[5]....
        /*1850*/ 	.word	0x00001400


	//----- nvinfo : EIATTR_REG_RECONFIG
	.align		4
.L_33:
        /*1854*/ 	.byte	0x01, 0x54
	.zero		2


	//----- nvinfo : EIATTR_SYSCALL_OFFSETS
	.align		4
        /*1858*/ 	.byte	0x04, 0x46
        /*185a*/ 	.short	(.L_35 - .L_34)


	//   ....[0]....
.L_34:
        /*185c*/ 	.word	0x000015b0


	//----- nvinfo : EIATTR_MBARRIER_INSTR_OFFSETS
	.align		4
.L_35:
        /*1860*/ 	.byte	0x04, 0x39
        /*1862*/ 	.short	(.L_37 - .L_36)


	//   ....[0]....
.L_36:
        /*1864*/ 	.word	0x00000320
        /*1868*/ 	.word	0x000000ff
        /*186c*/ 	.word	0x00000000
        /*1870*/ 	.short	0x0100
        /*1872*/ 	.byte	0x08
	.zero		1


	//   ....[1]....
        /*1874*/ 	.word	0x00000330
        /*1878*/ 	.word	0x000000ff
        /*187c*/ 	.word	0x00000038
        /*1880*/ 	.short	0x0100
        /*1882*/ 	.byte	0x08
	.zero		1


	//   ....[2]....
        /*1884*/ 	.word	0x00000340
        /*1888*/ 	.word	0x000000ff
        /*188c*/ 	.word	0x00000008
        /*1890*/ 	.short	0x0100
        /*1892*/ 	.byte	0x08
	.zero		1


	//   ....[3]....
        /*1894*/ 	.word	0x00000350
        /*1898*/ 	.word	0x000000ff
        /*189c*/ 	.word	0x00000040
        /*18a0*/ 	.short	0x0100
        /*18a2*/ 	.byte	0x08
	.zero		1


	//   ....[4]....
        /*18a4*/ 	.word	0x00000360
        /*18a8*/ 	.word	0x000000ff
        /*18ac*/ 	.word	0x00000010
        /*18b0*/ 	.short	0x0100
        /*18b2*/ 	.byte	0x08
	.zero		1


	//   ....[5]....
        /*18b4*/ 	.word	0x00000370
        /*18b8*/ 	.word	0x000000ff
        /*18bc*/ 	.word	0x00000048
        /*18c0*/ 	.short	0x0100
        /*18c2*/ 	.byte	0x08
	.zero		1


	//   ....[6]....
        /*18c4*/ 	.word	0x00000380
        /*18c8*/ 	.word	0x000000ff
        /*18cc*/ 	.word	0x00000018
        /*18d0*/ 	.short	0x0100
        /*18d2*/ 	.byte	0x08
	.zero		1


	//   ....[7]....
        /*18d4*/ 	.word	0x00000390
        /*18d8*/ 	.word	0x000000ff
        /*18dc*/ 	.word	0x00000050
        /*18e0*/ 	.short	0x0100
        /*18e2*/ 	.byte	0x08
	.zero		1


	//   ....[8]....
        /*18e4*/ 	.word	0x000003a0
        /*18e8*/ 	.word	0x000000ff
        /*18ec*/ 	.word	0x00000020
        /*18f0*/ 	.short	0x0100
        /*18f2*/ 	.byte	0x08
	.zero		1


	//   ....[9]....
        /*18f4*/ 	.word	0x000003b0
        /*18f8*/ 	.word	0x000000ff
        /*18fc*/ 	.word	0x00000058
        /*1900*/ 	.short	0x0100
        /*1902*/ 	.byte	0x08
	.zero		1


	//   ....[10]....
        /*1904*/ 	.word	0x000003c0
        /*1908*/ 	.word	0x000000ff
        /*190c*/ 	.word	0x00000028
        /*1910*/ 	.short	0x0100
        /*1912*/ 	.byte	0x08
	.zero		1


	//   ....[11]....
        /*1914*/ 	.word	0x000003d0
        /*1918*/ 	.word	0x000000ff
        /*191c*/ 	.word	0x00000060
        /*1920*/ 	.short	0x0100
        /*1922*/ 	.byte	0x08
	.zero		1


	//   ....[12]....
        /*1924*/ 	.word	0x000003e0
        /*1928*/ 	.word	0x000000ff
        /*192c*/ 	.word	0x00000030
        /*1930*/ 	.short	0x0100
        /*1932*/ 	.byte	0x08
	.zero		1


	//   ....[13]....
        /*1934*/ 	.word	0x000003f0
        /*1938*/ 	.word	0x000000ff
        /*193c*/ 	.word	0x00000068
        /*1940*/ 	.short	0x0100
        /*1942*/ 	.byte	0x08
	.zero		1


	//   ....[14]....
        /*1944*/ 	.word	0x000007b0
        /*1948*/ 	.word	0x000000ff
        /*194c*/ 	.word	0x00000080
        /*1950*/ 	.short	0x0100
        /*1952*/ 	.byte	0x07
	.zero		1


	//   ....[15]....
        /*1954*/ 	.word	0x000007e0
        /*1958*/ 	.word	0x000000ff
        /*195c*/ 	.word	0x00000088
        /*1960*/ 	.short	0x0100
        /*1962*/ 	.byte	0x07
	.zero		1


	//   ....[16]....
        /*1964*/ 	.word	0x00001690
        /*1968*/ 	.word	0x00000004
        /*196c*/ 	.word	0x00000000
        /*1970*/ 	.short	0x010a
        /*1972*/ 	.byte	0x3f
	.zero		1


	//   ....[17]....
        /*1974*/ 	.word	0x000016d0
        /*1978*/ 	.word	0x00000004
        /*197c*/ 	.word	0x00000000
        /*1980*/ 	.short	0x010a
        /*1982*/ 	.byte	0x3f
	.zero		1


	//   ....[18]....
        /*1984*/ 	.word	0x00002c60
        /*1988*/ 	.word	0x00000005
        /*198c*/ 	.word	0x00000000
        /*1990*/ 	.short	0x010a
        /*1992*/ 	.byte	0x3f
	.zero		1


	//   ....[19]....
        /*1994*/ 	.word	0x00002ca0
        /*1998*/ 	.word	0x00000005
        /*199c*/ 	.word	0x00000000
        /*19a0*/ 	.short	0x010a
        /*19a2*/ 	.byte	0x3f
	.zero		1


	//   ....[20]....
        /*19a4*/ 	.word	0x00004cc0
        /*19a8*/ 	.word	0x00000005
        /*19ac*/ 	.word	0x00000000
        /*19b0*/ 	.short	0x0101
        /*19b2*/ 	.byte	0x3f
	.zero		1


	//   ....[21]....
        /*19b4*/ 	.word	0x00004ef0
        /*19b8*/ 	.word	0x00000000
        /*19bc*/ 	.word	0x00000000
        /*19c0*/ 	.short	0x0101
        /*19c2*/ 	.byte	0x3f
	.zero		1


	//   ....[22]....
        /*19c4*/ 	.word	0x00017340
        /*19c8*/ 	.word	0x00000008
        /*19cc*/ 	.word	0x00000038
        /*19d0*/ 	.short	0x010a
        /*19d2*/ 	.byte	0x3f
	.zero		1


	//   ....[23]....
        /*19d4*/ 	.word	0x00017770
        /*19d8*/ 	.word	0x00000009
        /*19dc*/ 	.word	0x00000088
        /*19e0*/ 	.short	0x0101
        /*19e2*/ 	.byte	0x3f
	.zero		1


	//   ....[24]....
        /*19e4*/ 	.word	0x00017f00
        /*19e8*/ 	.word	0x00000005
        /*19ec*/ 	.word	0x00000000
        /*19f0*/ 	.short	0x010a
        /*19f2*/ 	.byte	0x3f
	.zero		1


	//   ....[25]....
        /*19f4*/ 	.word	0x00017f90
        /*19f8*/ 	.word	0x00000005
        /*19fc*/ 	.word	0x00000000
        /*1a00*/ 	.short	0x010a
        /*1a02*/ 	.byte	0x3f
	.zero		1


	//   ....[26]....
        /*1a04*/ 	.word	0x00018020
        /*1a08*/ 	.word	0x00000005
        /*1a0c*/ 	.word	0x00000000
        /*1a10*/ 	.short	0x010a
        /*1a12*/ 	.byte	0x3f
	.zero		1


	//   ....[27]....
        /*1a14*/ 	.word	0x000180b0
        /*1a18*/ 	.word	0x00000005
        /*1a1c*/ 	.word	0x00000000
        /*1a20*/ 	.short	0x010a
        /*1a22*/ 	.byte	0x3f
	.zero		1


	//   ....[28]....
        /*1a24*/ 	.word	0x00018140
        /*1a28*/ 	.word	0x00000005
        /*1a2c*/ 	.word	0x00000000
        /*1a30*/ 	.short	0x010a
        /*1a32*/ 	.byte	0x3f
	.zero		1


	//   ....[29]....
        /*1a34*/ 	.word	0x000181d0
        /*1a38*/ 	.word	0x00000005
        /*1a3c*/ 	.word	0x00000000
        /*1a40*/ 	.short	0x010a
        /*1a42*/ 	.byte	0x3f
	.zero		1


	//   ....[30]....
        /*1a44*/ 	.word	0x00018260
        /*1a48*/ 	.word	0x00000003
        /*1a4c*/ 	.word	0x00000000
        /*1a50*/ 	.short	0x010a
        /*1a52*/ 	.byte	0x3f
	.zero		1


	//   ....[31]....
        /*1a54*/ 	.word	0x000182c0
        /*1a58*/ 	.word	0x00000004
        /*1a5c*/ 	.word	0x00000000
        /*1a60*/ 	.short	0x010a
        /*1a62*/ 	.byte	0x3f
	.zero		1


	//   ....[32]....
        /*1a64*/ 	.word	0x00018310
        /*1a68*/ 	.word	0x00000005
        /*1a6c*/ 	.word	0x00000000
        /*1a70*/ 	.short	0x010a
        /*1a72*/ 	.byte	0x3f
	.zero		1


	//   ....[33]....
        /*1a74*/ 	.word	0x000183e0
        /*1a78*/ 	.word	0x00000008
        /*1a7c*/ 	.word	0x00000038
        /*1a80*/ 	.short	0x010a
        /*1a82*/ 	.byte	0x3f
	.zero		1


	//   ....[34]....
        /*1a84*/ 	.word	0x000184b0
        /*1a88*/ 	.word	0x00000005
        /*1a8c*/ 	.word	0x00000000
        /*1a90*/ 	.short	0x010a
        /*1a92*/ 	.byte	0x3f
	.zero		1


	//   ....[35]....
        /*1a94*/ 	.word	0x00018500
        /*1a98*/ 	.word	0x00000005
        /*1a9c*/ 	.word	0x00000000
        /*1aa0*/ 	.short	0x010a
        /*1aa2*/ 	.byte	0x3f
	.zero		1


	//   ....[36]....
        /*1aa4*/ 	.word	0x00018550
        /*1aa8*/ 	.word	0x00000005
        /*1aac*/ 	.word	0x00000000
        /*1ab0*/ 	.short	0x010a
        /*1ab2*/ 	.byte	0x3f
	.zero		1


	//   ....[37]....
        /*1ab4*/ 	.word	0x000185a0
        /*1ab8*/ 	.word	0x00000005
        /*1abc*/ 	.word	0x00000000
        /*1ac0*/ 	.short	0x010a
        /*1ac2*/ 	.byte	0x3f
	.zero		1


	//   ....[38]....
        /*1ac4*/ 	.word	0x000185f0
        /*1ac8*/ 	.word	0x00000005
        /*1acc*/ 	.word	0x00000000
        /*1ad0*/ 	.short	0x010a
        /*1ad2*/ 	.byte	0x3f
	.zero		1


	//   ....[39]....
        /*1ad4*/ 	.word	0x00018640
        /*1ad8*/ 	.word	0x00000005
        /*1adc*/ 	.word	0x00000000
        /*1ae0*/ 	.short	0x010a
        /*1ae2*/ 	.byte	0x3f
	.zero		1


	//----- nvinfo : EIATTR_NUM_MBARRIERS
	.align		4
.L_37:
        /*1ae4*/ 	.byte	0x03, 0x38
        /*1ae6*/ 	.short	0x0010


	//----- nvinfo : EIATTR_EXIT_INSTR_OFFSETS
	.align		4
        /*1ae8*/ 	.byte	0x04, 0x1c
        /*1aea*/ 	.short	(.L_39 - .L_38)


	//   ....[0]....
.L_38:
        /*1aec*/ 	.word	0x00000a90


	//   ....[1]....
        /*1af0*/ 	.word	0x00001320


	//   ....[2]....
        /*1af4*/ 	.word	0x000169a0


	//   ....[3]....
        /*1af8*/ 	.word	0x00016fc0


	//   ....[4]....
        /*1afc*/ 	.word	0x000182b0


	//----- nvinfo : EIATTR_MAX_THREADS
	.align		4
.L_39:
        /*1b00*/ 	.byte	0x04, 0x05
        /*1b02*/ 	.short	(.L_41 - .L_40)
.L_40:
        /*1b04*/ 	.word	0x00000180
        /*1b08*/ 	.word	0x00000001
        /*1b0c*/ 	.word	0x00000001


	//----- nvinfo : EIATTR_CRS_STACK_SIZE
	.align		4
.L_41:
        /*1b10*/ 	.byte	0x04, 0x1e
        /*1b12*/ 	.short	(.L_43 - .L_42)
.L_42:
        /*1b14*/ 	.word	0x00000000


	//----- nvinfo : EIATTR_CBANK_PARAM_SIZE
	.align		4
.L_43:
        /*1b18*/ 	.byte	0x03, 0x19
        /*1b1a*/ 	.short	0x0470


	//----- nvinfo : EIATTR_PARAM_CBANK
	.align		4
        /*1b1c*/ 	.byte	0x04, 0x0a
        /*1b1e*/ 	.short	(.L_45 - .L_44)
	.align		4
.L_44:
        /*1b20*/ 	.word	index@(.nv.constant0._ZN7cutlass13device_kernelINS_4gemm6kernel13GemmUniversalIN4cute5tupleIJiiiiEEENS1_10collective13CollectiveMmaINS1_34MainloopSm90TmaGmmaWarpSpecializedILi7ENS5_IJNS4_1CILi1EEENSA_ILi2EEESB_EEENS1_35KernelTmaWarpSpecializedCooperativeEEENS5_IJNSA_ILi256EEESG_NSA_ILi32EEEEEENS_6half_tENS5_IJlSB_lEEESJ_SK_NS4_8TiledMMAINS4_8MMA_AtomIJNS4_4SM904GMMA26MMA_64x256x16_F32F16F16_SSILNSO_5MajorE0ELSQ_0ELNSO_7ScaleInE1ELSR_1EEEEEENS4_6LayoutINS5_IJSC_SB_SB_EEENS5_IJSB_NSA_ILi0EEESW_EEEEENS5_IJNS4_10UnderscoreESZ_SZ_EEEEENS4_23SM90_TMA_LOAD_MULTICASTENS4_14ComposedLayoutINS4_7SwizzleILi2ELi4ELi3EEENS4_18smem_ptr_flag_bitsILi16EEENSU_INS5_IJNSA_ILi8EEESH_EEENS5_IJSH_SB_EEEEEEEvNS4_8identityENS4_13SM90_TMA_LOADES1C_vS1D_EENS_8epilogue10collective6detail29Sm90TmaWarpSpecializedAdapterINS1H_15DefaultEpilogueISJ_SK_SK_NS1G_6thread17LinearCombinationISJ_Li1EffLNS1L_9ScaleType4KindE0ELNS_15FloatRoundStyleE2ESJ_EENS1_15EpilogueDefaultEEEEEvvEEEEvNT_6ParamsE)
        /*1b24*/ 	.short	0x0210
        /*1b26*/ 	.short	0x0470


	//----- nvinfo : EIATTR_SW_WAR
	.align		4
.L_45:
        /*1b28*/ 	.byte	0x04, 0x36
        /*1b2a*/ 	.short	(.L_47 - .L_46)
.L_46:
        /*1b2c*/ 	.word	0x00000008
.L_47:


//--------------------- .nv.callgraph             --------------------------
	.section	.nv.callgraph,"",@"SHT_CUDA_CALLGRAPH"
	.align	4
	.sectionentsize	8
	.align		4
        /*0000*/ 	.word	0x00000000
	.align		4
        /*0004*/ 	.word	0xffffffff
	.align		4
        /*0008*/ 	.word	index@(_ZN7cutlass13device_kernelINS_4gemm6kernel13GemmUniversalIN4cute5tupleIJiiiiEEENS1_10collective13CollectiveMmaINS1_34MainloopSm90TmaGmmaWarpSpecializedILi7ENS5_IJNS4_1CILi1EEENSA_ILi2EEESB_EEENS1_35KernelTmaWarpSpecializedCooperativeEEENS5_IJNSA_ILi256EEESG_NSA_ILi32EEEEEENS_6half_tENS5_IJlSB_lEEESJ_SK_NS4_8TiledMMAINS4_8MMA_AtomIJNS4_4SM904GMMA26MMA_64x256x16_F32F16F16_SSILNSO_5MajorE0ELSQ_0ELNSO_7ScaleInE1ELSR_1EEEEEENS4_6LayoutINS5_IJSC_SB_SB_EEENS5_IJSB_NSA_ILi0EEESW_EEEEENS5_IJNS4_10UnderscoreESZ_SZ_EEEEENS4_23SM90_TMA_LOAD_MULTICASTENS4_14ComposedLayoutINS4_7SwizzleILi2ELi4ELi3EEENS4_18smem_ptr_flag_bitsILi16EEENSU_INS5_IJNSA_ILi8EEESH_EEENS5_IJSH_SB_EEEEEEEvNS4_8identityENS4_13SM90_TMA_LOADES1C_vS1D_EENS_8epilogue10collective6detail29Sm90TmaWarpSpecializedAdapterINS1H_15DefaultEpilogueISJ_SK_SK_NS1G_6thread17LinearCombinationISJ_Li1EffLNS1L_9ScaleType4KindE0ELNS_15FloatRoundStyleE2ESJ_EENS1_15EpilogueDefaultEEEEEvvEEEEvNT_6ParamsE)
	.align		4
        /*000c*/ 	.word	index@(__assertfail)
	.align		4
        /*0010*/ 	.word	0x00000000
	.align		4
        /*0014*/ 	.word	0xfffffffe
	.align		4
        /*0018*/ 	.word	0x00000000
	.align		4
        /*001c*/ 	.word	0xfffffffd
	.align		4
        /*0020*/ 	.word	0x00000000
	.align		4
        /*0024*/ 	.word	0xfffffffc


//--------------------- .nv.constant4             --------------------------
	.section	.nv.constant4,"a",@progbits
	.align	8
	.align		8
.nv.constant4:
        /*0000*/ 	.dword	__assertfail
	.align		8
        /*0008*/ 	.dword	__unnamed_1
	.align		8
        /*0010*/ 	.dword	_ZN39_INTERNAL_a37457f6_4_k_cu_cbc1ab6e_27084cuda3std3__45__cpo5beginE
	.align		8
        /*0018*/ 	.dword	_ZN39_INTERNAL_a37457f6_4_k_cu_cbc1ab6e_27084cuda3std3__45__cpo3endE
	.align		8
        /*0020*/ 	.dword	_ZN39_INTERNAL_a37457f6_4_k_cu_cbc1ab6e_27084cuda3std3__45__cpo6cbeginE
	.align		8
        /*0028*/ 	.dword	_ZN39_INTERNAL_a37457f6_4_k_cu_cbc1ab6e_27084cuda3std3__45__cpo4cendE
	.align		8
        /*0030*/ 	.dword	_ZN39_INTERNAL_a37457f6_4_k_cu_cbc1ab6e_27084cuda3std3__441_GLOBAL__N__a37457f6_4_k_cu_cbc1ab6e_27086ignoreE
	.align		8
        /*0038*/ 	.dword	_ZN39_INTERNAL_a37457f6_4_k_cu_cbc1ab6e_27084cuda3std3__419piecewise_constructE
	.align		8
        /*0040*/ 	.dword	_ZN39_INTERNAL_a37457f6_4_k_cu_cbc1ab6e_27084cuda3std3__48in_placeE
	.align		8
        /*0048*/ 	.dword	_ZN39_INTERNAL_a37457f6_4_k_cu_cbc1ab6e_27084cuda3std6ranges3__45__cpo4swapE
	.align		8
        /*0050*/ 	.dword	_ZN39_INTERNAL_a37457f6_4_k_cu_cbc1ab6e_27084cuda3std6ranges3__45__cpo9iter_moveE
	.align		8
        /*0058*/ 	.dword	_ZN39_INTERNAL_a37457f6_4_k_cu_cbc1ab6e_27084cute7productE
	.align		8
        /*0060*/ 	.dword	_ZN39_INTERNAL_a37457f6_4_k_cu_cbc1ab6e_27084cute1_E
	.align		8
        /*0068*/ 	.dword	$str$22
	.align		8
        /*0070*/ 	.dword	$str$23


//--------------------- .text._ZN7cutlass13device_kernelINS_4gemm6kernel13GemmUniversalIN4cute5tupleIJiiiiEEENS1_10collective13CollectiveMmaINS1_34MainloopSm90TmaGmmaWarpSpecializedILi7ENS5_IJNS4_1CILi1EEENSA_ILi2EEESB_EEENS1_35KernelTmaWarpSpecializedCooperativeEEENS5_IJNSA_ILi256EEESG_NSA_ILi32EEEEEENS_6half_tENS5_IJlSB_lEEESJ_SK_NS4_8TiledMMAINS4_8MMA_AtomIJNS4_4SM904GMMA26MMA_64x256x16_F32F16F16_SSILNSO_5MajorE0ELSQ_0ELNSO_7ScaleInE1ELSR_1EEEEEENS4_6LayoutINS5_IJSC_SB_SB_EEENS5_IJSB_NSA_ILi0EEESW_EEEEENS5_IJNS4_10UnderscoreESZ_SZ_EEEEENS4_23SM90_TMA_LOAD_MULTICASTENS4_14ComposedLayoutINS4_7SwizzleILi2ELi4ELi3EEENS4_18smem_ptr_flag_bitsILi16EEENSU_INS5_IJNSA_ILi8EEESH_EEENS5_IJSH_SB_EEEEEEEvNS4_8identityENS4_13SM90_TMA_LOADES1C_vS1D_EENS_8epilogue10collective6detail29Sm90TmaWarpSpecializedAdapterINS1H_15DefaultEpilogueISJ_SK_SK_NS1G_6thread17LinearCombinationISJ_Li1EffLNS1L_9ScaleType4KindE0ELNS_15FloatRoundStyleE2ESJ_EENS1_15EpilogueDefaultEEEEEvvEEEEvNT_6ParamsE --------------------------
	.section	.text._ZN7cutlass13device_kernelINS_4gemm6kernel13GemmUniversalIN4cute5tupleIJiiiiEEENS1_10collective13CollectiveMmaINS1_34MainloopSm90TmaGmmaWarpSpecializedILi7ENS5_IJNS4_1CILi1EEENSA_ILi2EEESB_EEENS1_35KernelTmaWarpSpecializedCooperativeEEENS5_IJNSA_ILi256EEESG_NSA_ILi32EEEEEENS_6half_tENS5_IJlSB_lEEESJ_SK_NS4_8TiledMMAINS4_8MMA_AtomIJNS4_4SM904GMMA26MMA_64x256x16_F32F16F16_SSILNSO_5MajorE0ELSQ_0ELNSO_7ScaleInE1ELSR_1EEEEEENS4_6LayoutINS5_IJSC_SB_SB_EEENS5_IJSB_NSA_ILi0EEESW_EEEEENS5_IJNS4_10UnderscoreESZ_SZ_EEEEENS4_23SM90_TMA_LOAD_MULTICASTENS4_14ComposedLayoutINS4_7SwizzleILi2ELi4ELi3EEENS4_18smem_ptr_flag_bitsILi16EEENSU_INS5_IJNSA_ILi8EEESH_EEENS5_IJSH_SB_EEEEEEEvNS4_8identityENS4_13SM90_TMA_LOADES1C_vS1D_EENS_8epilogue10collective6detail29Sm90TmaWarpSpecializedAdapterINS1H_15DefaultEpilogueISJ_SK_SK_NS1G_6thread17LinearCombinationISJ_Li1EffLNS1L_9ScaleType4KindE0ELNS_15FloatRoundStyleE2ESJ_EENS1_15EpilogueDefaultEEEEEvvEEEEvNT_6ParamsE,"ax",@progbits
	.align	128
.text._ZN7cutlass13device_kernelINS_4gemm6kernel13GemmUniversalIN4cute5tupleIJiiiiEEENS1_10collective13CollectiveMmaINS1_34MainloopSm90TmaGmmaWarpSpecializedILi7ENS5_IJNS4_1CILi1EEENSA_ILi2EEESB_EEENS1_35KernelTmaWarpSpecializedCooperativeEEENS5_IJNSA_ILi256EEESG_NSA_ILi32EEEEEENS_6half_tENS5_IJlSB_lEEESJ_SK_NS4_8TiledMMAINS4_8MMA_AtomIJNS4_4SM904GMMA26MMA_64x256x16_F32F16F16_SSILNSO_5MajorE0ELSQ_0ELNSO_7ScaleInE1ELSR_1EEEEEENS4_6LayoutINS5_IJSC_SB_SB_EEENS5_IJSB_NSA_ILi0EEESW_EEEEENS5_IJNS4_10UnderscoreESZ_SZ_EEEEENS4_23SM90_TMA_LOAD_MULTICASTENS4_14ComposedLayoutINS4_7SwizzleILi2ELi4ELi3EEENS4_18smem_ptr_flag_bitsILi16EEENSU_INS5_IJNSA_ILi8EEESH_EEENS5_IJSH_SB_EEEEEEEvNS4_8identityENS4_13SM90_TMA_LOADES1C_vS1D_EENS_8epilogue10collective6detail29Sm90TmaWarpSpecializedAdapterINS1H_15DefaultEpilogueISJ_SK_SK_NS1G_6thread17LinearCombinationISJ_Li1EffLNS1L_9ScaleType4KindE0ELNS_15FloatRoundStyleE2ESJ_EENS1_15EpilogueDefaultEEEEEvvEEEEvNT_6ParamsE:
        .type           _ZN7cutlass13device_kernelINS_4gemm6kernel13GemmUniversalIN4cute5tupleIJiiiiEEENS1_10collective13CollectiveMmaINS1_34MainloopSm90TmaGmmaWarpSpecializedILi7ENS5_IJNS4_1CILi1EEENSA_ILi2EEESB_EEENS1_35KernelTmaWarpSpecializedCooperativeEEENS5_IJNSA_ILi256EEESG_NSA_ILi32EEEEEENS_6half_tENS5_IJlSB_lEEESJ_SK_NS4_8TiledMMAINS4_8MMA_AtomIJNS4_4SM904GMMA26MMA_64x256x16_F32F16F16_SSILNSO_5MajorE0ELSQ_0ELNSO_7ScaleInE1ELSR_1EEEEEENS4_6LayoutINS5_IJSC_SB_SB_EEENS5_IJSB_NSA_ILi0EEESW_EEEEENS5_IJNS4_10UnderscoreESZ_SZ_EEEEENS4_23SM90_TMA_LOAD_MULTICASTENS4_14ComposedLayoutINS4_7SwizzleILi2ELi4ELi3EEENS4_18smem_ptr_flag_bitsILi16EEENSU_INS5_IJNSA_ILi8EEESH_EEENS5_IJSH_SB_EEEEEEEvNS4_8identityENS4_13SM90_TMA_LOADES1C_vS1D_EENS_8epilogue10collective6detail29Sm90TmaWarpSpecializedAdapterINS1H_15DefaultEpilogueISJ_SK_SK_NS1G_6thread17LinearCombinationISJ_Li1EffLNS1L_9ScaleType4KindE0ELNS_15FloatRoundStyleE2ESJ_EENS1_15EpilogueDefaultEEEEEvvEEEEvNT_6ParamsE,@function
        .size           _ZN7cutlass13device_kernelINS_4gemm6kernel13GemmUniversalIN4cute5tupleIJiiiiEEENS1_10collective13CollectiveMmaINS1_34MainloopSm90TmaGmmaWarpSpecializedILi7ENS5_IJNS4_1CILi1EEENSA_ILi2EEESB_EEENS1_35KernelTmaWarpSpecializedCooperativeEEENS5_IJNSA_ILi256EEESG_NSA_ILi32EEEEEENS_6half_tENS5_IJlSB_lEEESJ_SK_NS4_8TiledMMAINS4_8MMA_AtomIJNS4_4SM904GMMA26MMA_64x256x16_F32F16F16_SSILNSO_5MajorE0ELSQ_0ELNSO_7ScaleInE1ELSR_1EEEEEENS4_6LayoutINS5_IJSC_SB_SB_EEENS5_IJSB_NSA_ILi0EEESW_EEEEENS5_IJNS4_10UnderscoreESZ_SZ_EEEEENS4_23SM90_TMA_LOAD_MULTICASTENS4_14ComposedLayoutINS4_7SwizzleILi2ELi4ELi3EEENS4_18smem_ptr_flag_bitsILi16EEENSU_INS5_IJNSA_ILi8EEESH_EEENS5_IJSH_SB_EEEEEEEvNS4_8identityENS4_13SM90_TMA_LOADES1C_vS1D_EENS_8epilogue10collective6detail29Sm90TmaWarpSpecializedAdapterINS1H_15DefaultEpilogueISJ_SK_SK_NS1G_6thread17LinearCombinationISJ_Li1EffLNS1L_9ScaleType4KindE0ELNS_15FloatRoundStyleE2ESJ_EENS1_15EpilogueDefaultEEEEEvvEEEEvNT_6ParamsE,(.L_x_587 - _ZN7cutlass13device_kernelINS_4gemm6kernel13GemmUniversalIN4cute5tupleIJiiiiEEENS1_10collective13CollectiveMmaINS1_34MainloopSm90TmaGmmaWarpSpecializedILi7ENS5_IJNS4_1CILi1EEENSA_ILi2EEESB_EEENS1_35KernelTmaWarpSpecializedCooperativeEEENS5_IJNSA_ILi256EEESG_NSA_ILi32EEEEEENS_6half_tENS5_IJlSB_lEEESJ_SK_NS4_8TiledMMAINS4_8MMA_AtomIJNS4_4SM904GMMA26MMA_64x256x16_F32F16F16_SSILNSO_5MajorE0ELSQ_0ELNSO_7ScaleInE1ELSR_1EEEEEENS4_6LayoutINS5_IJSC_SB_SB_EEENS5_IJSB_NSA_ILi0EEESW_EEEEENS5_IJNS4_10UnderscoreESZ_SZ_EEEEENS4_23SM90_TMA_LOAD_MULTICASTENS4_14ComposedLayoutINS4_7SwizzleILi2ELi4ELi3EEENS4_18smem_ptr_flag_bitsILi16EEENSU_INS5_IJNSA_ILi8EEESH_EEENS5_IJSH_SB_EEEEEEEvNS4_8identityENS4_13SM90_TMA_LOADES1C_vS1D_EENS_8epilogue10collective6detail29Sm90TmaWarpSpecializedAdapterINS1H_15DefaultEpilogueISJ_SK_SK_NS1G_6thread17LinearCombinationISJ_Li1EffLNS1L_9ScaleType4KindE0ELNS_15FloatRoundStyleE2ESJ_EENS1_15EpilogueDefaultEEEEEvvEEEEvNT_6ParamsE)
        .other          _ZN7cutlass13device_kernelINS_4gemm6kernel13GemmUniversalIN4cute5tupleIJiiiiEEENS1_10collective13CollectiveMmaINS1_34MainloopSm90TmaGmmaWarpSpecializedILi7ENS5_IJNS4_1CILi1EEENSA_ILi2EEESB_EEENS1_35KernelTmaWarpSpecializedCooperativeEEENS5_IJNSA_ILi256EEESG_NSA_ILi32EEEEEENS_6half_tENS5_IJlSB_lEEESJ_SK_NS4_8TiledMMAINS4_8MMA_AtomIJNS4_4SM904GMMA26MMA_64x256x16_F32F16F16_SSILNSO_5MajorE0ELSQ_0ELNSO_7ScaleInE1ELSR_1EEEEEENS4_6LayoutINS5_IJSC_SB_SB_EEENS5_IJSB_NSA_ILi0EEESW_EEEEENS5_IJNS4_10UnderscoreESZ_SZ_EEEEENS4_23SM90_TMA_LOAD_MULTICASTENS4_14ComposedLayoutINS4_7SwizzleILi2ELi4ELi3EEENS4_18smem_ptr_flag_bitsILi16EEENSU_INS5_IJNSA_ILi8EEESH_EEENS5_IJSH_SB_EEEEEEEvNS4_8identityENS4_13SM90_TMA_LOADES1C_vS1D_EENS_8epilogue10collective6detail29Sm90TmaWarpSpecializedAdapterINS1H_15DefaultEpilogueISJ_SK_SK_NS1G_6thread17LinearCombinationISJ_Li1EffLNS1L_9ScaleType4KindE0ELNS_15FloatRoundStyleE2ESJ_EENS1_15EpilogueDefaultEEEEEvvEEEEvNT_6ParamsE,@"STO_CUDA_ENTRY STV_DEFAULT"
_ZN7cutlass13device_kernelINS_4gemm6kernel13GemmUniversalIN4cute5tupleIJiiiiEEENS1_10collective13CollectiveMmaINS1_34MainloopSm90TmaGmmaWarpSpecializedILi7ENS5_IJNS4_1CILi1EEENSA_ILi2EEESB_EEENS1_35KernelTmaWarpSpecializedCooperativeEEENS5_IJNSA_ILi256EEESG_NSA_ILi32EEEEEENS_6half_tENS5_IJlSB_lEEESJ_SK_NS4_8TiledMMAINS4_8MMA_AtomIJNS4_4SM904GMMA26MMA_64x256x16_F32F16F16_SSILNSO_5MajorE0ELSQ_0ELNSO_7ScaleInE1ELSR_1EEEEEENS4_6LayoutINS5_IJSC_SB_SB_EEENS5_IJSB_NSA_ILi0EEESW_EEEEENS5_IJNS4_10UnderscoreESZ_SZ_EEEEENS4_23SM90_TMA_LOAD_MULTICASTENS4_14ComposedLayoutINS4_7SwizzleILi2ELi4ELi3EEENS4_18smem_ptr_flag_bitsILi16EEENSU_INS5_IJNSA_ILi8EEESH_EEENS5_IJSH_SB_EEEEEEEvNS4_8identityENS4_13SM90_TMA_LOADES1C_vS1D_EENS_8epilogue10collective6detail29Sm90TmaWarpSpecializedAdapterINS1H_15DefaultEpilogueISJ_SK_SK_NS1G_6thread17LinearCombinationISJ_Li1EffLNS1L_9ScaleType4KindE0ELNS_15FloatRoundStyleE2ESJ_EENS1_15EpilogueDefaultEEEEEvvEEEEvNT_6ParamsE:
[----:B------:R-:W0:Y:S02]  /*0000*/  LDC R1, c[0x0][0x28] ;  /* 0x00000a00ff017b82 */ /* 0x000e240000000800 */
[----:B0-----:R-:W-:Y:S01]  /*0010*/  VIADD R1, R1, 0xfffffb40 ;  /* 0xfffffb4001017836 */ /* 0x001fe20000000000 */
[----:B------:R-:W0:Y:S01]  /*0020*/  S2R R5, SR_TID.X ;  /* 0x0000000000057919 */ /* 0x000e220000002100 */
[----:B------:R-:W-:Y:S01]  /*0030*/  ELECT P0, URZ, PT ;  /* 0x00000000003f782f */ /* 0x000fe20003800000 */
[----:B------:R-:W-:Y:S01]  /*0040*/  BSSY B0, `(.L_x_0) ;  /* 0x0000015000007945 */ /* 0x000fe20003800000 */
[--C-:B0-----:R-:W-:Y:S02]  /*0050*/  SHF.R.U32.HI R0, RZ, 0x5, R5.reuse ;  /* 0x00000005ff007819 */ /* 0x101fe40000011605 */
[----:B------:R-:W-:-:S03]  /*0060*/  SHF.R.U32.HI R2, RZ, 0x7, R5 ;  /* 0x00000007ff027819 */ /* 0x000fc60000011605 */
[----:B------:R-:W0:Y:S04]  /*0070*/  SHFL.IDX PT, R3, R0, RZ, 0x1f ;  /* 0x00001fff00037589 */ /* 0x000e2800000e0000 */
[----:B------:R-:W1:Y:S01]  /*0080*/  SHFL.IDX PT, R2, R2, RZ, 0x1f ;  /* 0x00001fff02027589 */ /* 0x000e6200000e0000 */
[----:B0-----:R-:W-:Y:S02]  /*0090*/  R2UR UR9, R3 ;  /* 0x00000000030972ca */ /* 0x001fe400000e0000 */
[----:B-1----:R-:W-:-:S11]  /*00a0*/  R2UR UR5, R2 ;  /* 0x00000000020572ca */ /* 0x002fd600000e0000 */
[----:B------:R-:W-:Y:S02]  /*00b0*/  USHF.R.S32.HI UR4, URZ, 0x1f, UR9 ;  /* 0x0000001f3f047899 */ /* 0x000fe40008011409 */
[----:B------:R-:W-:Y:S02]  /*00c0*/  ISETP.NE.OR P0, PT, RZ, UR9, !P0 ;  /* 0x00000009ff007c0c */ /* 0x000fe4000c705670 */
[----:B------:R-:W-:-:S04]  /*00d0*/  ULEA.HI UR4, UR4, UR9, URZ, 0x2 ;  /* 0x0000000904047291 */ /* 0x000fc8000f8f103f */
[----:B------:R-:W-:-:S04]  /*00e0*/  ULOP3.LUT UR4, UR4, 0xfffffffc, URZ, 0xc0, !UPT ;  /* 0xfffffffc04047892 */ /* 0x000fc8000f8ec03f */
[----:B------:R-:W-:-:S03]  /*00f0*/  UIADD3 UR9, UR9, -UR4, URZ ;  /* 0x8000000409097290 */ /* 0x000fc6000fffe03f */
[----:B------:R-:W-:Y:S09]  /*0100*/  @P0 BRA `(.L_x_1) ;  /* 0x0000000000200947 */ /* 0x000ff20003800000 */
[----:B------:R-:W-:Y:S02]  /*0110*/  ULDC.64 UR6, c[0x0][0x198] ;  /* 0x0000660000067ab9 */ /* 0x000fe40000000a00 */
[----:B------:R-:W-:Y:S02]  /*0120*/  UIADD3 UR10, UP0, UR6, 0xf0, URZ ;  /* 0x000000f0060a7890 */ /* 0x000fe4000ff1e03f */
[----:B------:R-:W-:Y:S02]  /*0130*/  UIADD3 UR6, UP1, UR6, 0x1f0, URZ ;  /* 0x000001f006067890 */ /* 0x000fe4000ff3e03f */
[----:B------:R-:W-:Y:S02]  /*0140*/  UIADD3.X UR11, URZ, UR7, URZ, UP0, !UPT ;  /* 0x000000073f0b7290 */ /* 0x000fe400087fe43f */
[----:B------:R-:W-:-:S07]  /*0150*/  UIADD3.X UR7, URZ, UR7, URZ, UP1, !UPT ;  /* 0x000000073f077290 */ /* 0x000fce0008ffe43f */
[----:B------:R0:W-:Y:S02]  /*0160*/  UTMACCTL.PF [UR10] ;  /* 0x000000000a0079b9 */ /* 0x0001e40008040000 */
[----:B------:R0:W-:Y:S02]  /*0170*/  UTMACCTL.PF [UR6] ;  /* 0x00000000060079b9 */ /* 0x0001e40008040000 */
[----:B0-----:R-:W-:Y:S01]  /*0180*/  NOP ;  /* 0x0000000000007918 */ /* 0x001fe20000000000 */
.L_x_1:
[----:B------:R-:W-:Y:S05]  /*0190*/  BSYNC B0 ;  /* 0x0000000000007941 */ /* 0x000fea0003800000 */
.L_x_0:
[----:B------:R-:W0:Y:S01]  /*01a0*/  SHFL.IDX PT, R2, R0, RZ, 0x1f ;  /* 0x00001fff00027589 */ /* 0x000e2200000e0000 */
[----:B------:R-:W-:Y:S01]  /*01b0*/  UISETP.NE.AND UP0, UPT, UR9, 0x3, UPT ;  /* 0x000000030900788c */ /* 0x000fe2000bf05270 */
[----:B------:R-:W-:Y:S01]  /*01c0*/  ISETP.NE.AND P2, PT, RZ, UR5, PT ;  /* 0x00000005ff007c0c */ /* 0x000fe2000bf45270 */
[----:B------:R-:W-:Y:S02]  /*01d0*/  UIADD3 UR16, UR5, -0x1, URZ ;  /* 0xffffffff05107890 */ /* 0x000fe4000fffe03f */
[----:B------:R-:W-:Y:S02]  /*01e0*/  UISETP.EQ.OR UP0, UPT, UR9, URZ, !UP0 ;  /* 0x0000003f0900728c */ /* 0x000fe4000c702670 */
[----:B------:R-:W-:Y:S02]  /*01f0*/  UISETP.GE.U32.AND UP1, UPT, UR16, 0x2, UPT ;  /* 0x000000021000788c */ /* 0x000fe4000bf26070 */
[----:B------:R-:W-:-:S04]  /*0200*/  UISETP.EQ.AND UP0, UPT, UR5, URZ, UP0 ;  /* 0x0000003f0500728c */ /* 0x000fc80008702270 */
[----:B------:R-:W-:-:S04]  /*0210*/  USEL UR40, URZ, 0x1, !UP0 ;  /* 0x000000013f287887 */ /* 0x000fc8000c000000 */
[----:B------:R-:W-:Y:S01]  /*0220*/  USEL UR40, UR40, 0x2, UP1 ;  /* 0x0000000228287887 */ /* 0x000fe20008800000 */
[----:B0-----:R-:W-:-:S13]  /*0230*/  ISETP.NE.AND P0, PT, R2, RZ, PT ;  /* 0x000000ff0200720c */ /* 0x001fda0003f05270 */
[----:B------:R-:W-:Y:S05]  /*0240*/  @P0 BRA `(.L_x_2) ;  /* 0x0000000000700947 */ /* 0x000fea0003800000 */
[----:B------:R-:W0:Y:S01]  /*0250*/  S2UR UR8, SR_CgaCtaId ;  /* 0x00000000000879c3 */ /* 0x000e220000008800 */
[----:B------:R-:W-:Y:S01]  /*0260*/  UMOV UR4, 0x400 ;  /* 0x0000040000047882 */ /* 0x000fe20000000000 */
[----:B------:R-:W-:Y:S01]  /*0270*/  UMOV UR5, 0x1 ;  /* 0x0000000100057882 */ /* 0x000fe20000000000 */
[----:B------:R-:W-:Y:S01]  /*0280*/  UMOV UR6, 0x4 ;  /* 0x0000000400067882 */ /* 0x000fe20000000000 */
[----:B------:R-:W-:Y:S01]  /*0290*/  ELECT P0, URZ, PT ;  /* 0x00000000003f782f */ /* 0x000fe20003800000 */
[----:B------:R-:W-:-:S04]  /*02a0*/  UIADD3 UR6, -UR6, 0x100000, URZ ;  /* 0x0010000006067890 */ /* 0x000fc8000fffe13f */
[----:B------:R-:W-:Y:S02]  /*02b0*/  USHF.L.U32 UR7, UR6, 0xb, URZ ;  /* 0x0000000b06077899 */ /* 0x000fe4000800063f */
[----:B------:R-:W-:Y:S02]  /*02c0*/  USHF.L.U32 UR6, UR6, 0x1, URZ ;  /* 0x0000000106067899 */ /* 0x000fe4000800063f */
[----:B0-----:R-:W-:Y:S02]  /*02d0*/  ULEA UR8, UR8, UR4, 0x18 ;  /* 0x0000000408087291 */ /* 0x001fe4000f8ec03f */
[----:B------:R-:W-:-:S04]  /*02e0*/  UIADD3 UR4, -UR5, 0x100000, URZ ;  /* 0x0010000005047890 */ /* 0x000fc8000fffe13f */
[----:B------:R-:W-:Y:S02]  /*02f0*/  USHF.L.U32 UR5, UR4, 0xb, URZ ;  /* 0x0000000b04057899 */ /* 0x000fe4000800063f */
[----:B------:R-:W-:Y:S01]  /*0300*/  USHF.L.U32 UR4, UR4, 0x1, URZ ;  /* 0x0000000104047899 */ /* 0x000fe2000800063f */
[----:B------:R-:W0:Y:S11]  /*0310*/  FENCE.VIEW.ASYNC.S ;  /* 0x00000000000073c6 */ /* 0x000e360000000000 */
[----:B0-----:R0:W1:Y:S01]  /*0320*/  SYNCS.EXCH.64 URZ, [UR8], UR4 ;  /* 0x00000004083f75b2 */ /* 0x0010620008000100 */
[----:B------:R0:W2:Y:S01]  /*0330*/  SYNCS.EXCH.64 URZ, [UR8+0x38], UR6 ;  /* 0x00003806083f75b2 */ /* 0x0000a20008000100 */
[----:B------:R0:W3:Y:S01]  /*0340*/  SYNCS.EXCH.64 URZ, [UR8+0x8], UR4 ;  /* 0x00000804083f75b2 */ /* 0x0000e20008000100 */
[----:B------:R0:W4:Y:S01]  /*0350*/  SYNCS.EXCH.64 URZ, [UR8+0x40], UR6 ;  /* 0x00004006083f75b2 */ /* 0x0001220008000100 */
[----:B------:R0:W0:Y:S01]  /*0360*/  SYNCS.EXCH.64 URZ, [UR8+0x10], UR4 ;  /* 0x00001004083f75b2 */ /* 0x0000220008000100 */
        /* <DEDUP_REMOVED lines=9> */
[----:B------:R-:W-:Y:S01]  /*0400*/  NOP ;  /* 0x0000000000007918 */ /* 0x000fe20000000000 */
.L_x_2:
[----:B------:R-:W5:Y:S01]  /*0410*/  S2UR UR10, SR_CTAID.Y ;  /* 0x00000000000a79c3 */ /* 0x000f620000002600 */
[----:B------:R-:W1:Y:S01]  /*0420*/  SHFL.IDX PT, R0, R0, RZ, 0x1f ;  /* 0x00001fff00007589 */ /* 0x000e6200000e0000 */
[----:B------:R-:W-:Y:S02]  /*0430*/  SHF.R.S32.HI R3, RZ, 0x1f, R5 ;  /* 0x0000001fff037819 */ /* 0x000fe40000011405 */
[----:B------:R-:W-:Y:S02]  /*0440*/  ELECT P0, URZ, PT ;  /* 0x00000000003f782f */ /* 0x000fe40003800000 */
[----:B------:R-:W-:Y:S01]  /*0450*/  SHF.R.S32.HI R7, RZ, 0x1f, R2 ;  /* 0x0000001fff077819 */ /* 0x000fe20000011402 */
[----:B0-----:R-:W-:Y:S01]  /*0460*/  ULDC UR4, c[0x0][0x154] ;  /* 0x0000550000047ab9 */ /* 0x001fe20000000800 */
[----:B------:R-:W-:Y:S01]  /*0470*/  LEA.HI R3, R3, R5, RZ, 0x7 ;  /* 0x0000000503037211 */ /* 0x000fe200078f38ff */
[----:B------:R-:W-:Y:S01]  /*0480*/  ULDC UR11, c[0x0][0x148] ;  /* 0x00005200000b7ab9 */ /* 0x000fe20000000800 */
[----:B------:R-:W0:Y:S01]  /*0490*/  S2UR UR13, SR_CTAID.X ;  /* 0x00000000000d79c3 */ /* 0x000e220000002500 */
[----:B------:R-:W-:Y:S01]  /*04a0*/  LEA.HI R7, R7, R2, RZ, 0x2 ;  /* 0x0000000207077211 */ /* 0x000fe200078f10ff */
[----:B------:R-:W-:Y:S01]  /*04b0*/  NOP ;  /* 0x0000000000007918 */ /* 0x000fe20000000000 */
[----:B------:R-:W-:Y:S01]  /*04c0*/  LOP3.LUT R3, R3, 0xffffff80, RZ, 0xc0, !PT ;  /* 0xffffff8003037812 */ /* 0x000fe200078ec0ff */
[----:B------:R-:W-:Y:S01]  /*04d0*/  NOP ;  /* 0x0000000000007918 */ /* 0x000fe20000000000 */
[----:B------:R-:W-:-:S03]  /*04e0*/  LOP3.LUT R7, R7, 0x3ffffffc, RZ, 0xc0, !PT ;  /* 0x3ffffffc07077812 */ /* 0x000fc600078ec0ff */
[----:B------:R-:W-:Y:S02]  /*04f0*/  IMAD.IADD R3, R5, 0x1, -R3 ;  /* 0x0000000105037824 */ /* 0x000fe400078e0a03 */
[----:B------:R-:W-:Y:S01]  /*0500*/  IMAD.IADD R2, R2, 0x1, -R7 ;  /* 0x0000000102027824 */ /* 0x000fe200078e0a07 */
[----:B-----5:R-:W-:Y:S02]  /*0510*/  I2FP.F32.U32 R4, UR10 ;  /* 0x0000000a00047c45 */ /* 0x020fe40008201000 */
[----:B-1----:R-:W-:Y:S02]  /*0520*/  ISETP.NE.OR P0, PT, R0, RZ, !P0 ;  /* 0x000000ff0000720c */ /* 0x002fe40004705670 */
[----:B------:R-:W-:Y:S01]  /*0530*/  SHF.R.S32.HI R0, RZ, 0x1f, R3 ;  /* 0x0000001fff007819 */ /* 0x000fe20000011403 */
[----:B------:R-:W-:Y:S01]  /*0540*/  FMUL R8, R4, UR4 ;  /* 0x0000000404087c20 */ /* 0x000fe20008400000 */
[----:B------:R-:W-:Y:S01]  /*0550*/  ULDC UR4, c[0x0][0x150] ;  /* 0x0000540000047ab9 */ /* 0x000fe20000000800 */
[----:B0-----:R-:W-:-:S02]  /*0560*/  I2FP.F32.U32 R4, UR13 ;  /* 0x0000000d00047c45 */ /* 0x001fc40008201000 */
[----:B------:R-:W-:Y:S02]  /*0570*/  LEA.HI R0, R0, R3, RZ, 0x3 ;  /* 0x0000000300007211 */ /* 0x000fe400078f18ff */
[----:B------:R-:W0:Y:S01]  /*0580*/  F2I.U32.TRUNC.NTZ R8, R8 ;  /* 0x0000000800087305 */ /* 0x000e22000020f000 */
[----:B------:R-:W-:Y:S01]  /*0590*/  FMUL R6, R4, UR4 ;  /* 0x0000000404067c20 */ /* 0x000fe20008400000 */
[--C-:B------:R-:W-:Y:S02]  /*05a0*/  SHF.R.S32.HI R4, RZ, 0x3, R0.reuse ;  /* 0x00000003ff047819 */ /* 0x100fe40000011400 */
[----:B------:R-:W-:Y:S01]  /*05b0*/  VOTEU.ALL UP0, P0 ;  /* 0x00000000003f7886 */ /* 0x000fe20000000000 */
[----:B------:R-:W-:Y:S01]  /*05c0*/  SHF.R.S32.HI R5, RZ, 0x1f, R0 ;  /* 0x0000001fff057819 */ /* 0x000fe20000011400 */
[----:B------:R-:W-:Y:S01]  /*05d0*/  UMOV UR4, 0x20 ;  /* 0x0000002000047882 */ /* 0x000fe20000000000 */
[----:B------:R-:W1:Y:S01]  /*05e0*/  LDC R0, c[0x0][0x140] ;  /* 0x00005000ff007b82 */ /* 0x000e620000000800 */
[----:B------:R-:W5:Y:S01]  /*05f0*/  F2I.U32.TRUNC.NTZ R6, R6 ;  /* 0x0000000600067305 */ /* 0x000f62000020f000 */
[----:B------:R-:W-:Y:S01]  /*0600*/  LEA.HI R5, R5, R4, RZ, 0x2 ;  /* 0x0000000405057211 */ /* 0x000fe200078f10ff */
[----:B------:R-:W-:Y:S01]  /*0610*/  @!UP0 UMOV UR7, 0x400 ;  /* 0x0000040000078882 */ /* 0x000fe20000000000 */
[----:B------:R-:W-:-:S04]  /*0620*/  @!UP0 UIADD3 UR4, -UR4, 0x100000, URZ ;  /* 0x0010000004048890 */ /* 0x000fc8000fffe13f */
[----:B------:R-:W-:Y:S02]  /*0630*/  @!UP0 USHF.L.U32 UR5, UR4, 0xb, URZ ;  /* 0x0000000b04058899 */ /* 0x000fe4000800063f */
[----:B------:R-:W-:Y:S01]  /*0640*/  @!UP0 USHF.L.U32 UR4, UR4, 0x1, URZ ;  /* 0x0000000104048899 */ /* 0x000fe2000800063f */
[----:B------:R-:W-:Y:S01]  /*0650*/  LOP3.LUT R5, R5, 0xfffffffc, RZ, 0xc0, !PT ;  /* 0xfffffffc05057812 */ /* 0x000fe200078ec0ff */
[----:B------:R-:W-:Y:S01]  /*0660*/  VOTEU.ALL UP1, P0 ;  /* 0x00000000003f7886 */ /* 0x000fe20000020000 */
[----:B------:R-:W2:Y:S01]  /*0670*/  @!UP0 S2UR UR8, SR_CgaCtaId ;  /* 0x00000000000889c3 */ /* 0x000ea20000008800 */
[----:B0-----:R-:W-:Y:S02]  /*0680*/  R2UR UR12, R8 ;  /* 0x00000000080c72ca */ /* 0x001fe400000e0000 */
[----:B------:R-:W-:Y:S01]  /*0690*/  IMAD.IADD R5, R4, 0x1, -R5 ;  /* 0x0000000104057824 */ /* 0x000fe200078e0a05 */
[----:B-----5:R-:W-:-:S04]  /*06a0*/  R2UR UR6, R6 ;  /* 0x00000000060672ca */ /* 0x020fc800000e0000 */
[----:B------:R-:W-:-:S06]  /*06b0*/  LEA R2, R2, R5, 0x2 ;  /* 0x0000000502027211 */ /* 0x000fcc00078e10ff */
[----:B------:R-:W-:Y:S01]  /*06c0*/  UIADD3 UR12, -UR12, URZ, URZ ;  /* 0x0000003f0c0c7290 */ /* 0x000fe2000fffe13f */
[----:B------:R-:W-:Y:S01]  /*06d0*/  IMAD.SHL.U32 R5, R2, 0x4, RZ ;  /* 0x0000000402057824 */ /* 0x000fe200078e00ff */
[----:B-1----:R-:W-:Y:S02]  /*06e0*/  ISETP.EQ.U32.AND P3, PT, R0, 0x1, PT ;  /* 0x000000010000780c */ /* 0x002fe40003f62070 */
[----:B------:R-:W-:Y:S02]  /*06f0*/  UIMAD UR14, UR11, UR12, UR10 ;  /* 0x0000000c0b0e72a4 */ /* 0x000fe4000f8e020a */
[----:B------:R-:W-:Y:S01]  /*0700*/  LOP3.LUT R152, R2, 0xc, R5, 0x78, !PT ;  /* 0x0000000c02987812 */ /* 0x000fe200078e7805 */
[----:B------:R-:W-:Y:S02]  /*0710*/  UIADD3 UR6, -UR6, URZ, URZ ;  /* 0x0000003f06067290 */ /* 0x000fe4000fffe13f */
[----:B--2---:R-:W-:Y:S01]  /*0720*/  @!UP0 ULEA UR7, UR8, UR7, 0x18 ;  /* 0x0000000708078291 */ /* 0x004fe2000f8ec03f */
[----:B------:R-:W-:Y:S01]  /*0730*/  ISETP.NE.AND P1, PT, R152, UR14, PT ;  /* 0x0000000e98007c0c */ /* 0x000fe2000bf25270 */
[----:B------:R-:W-:Y:S01]  /*0740*/  VOTEU.ALL UP0, P0 ;  /* 0x00000000003f7886 */ /* 0x000fe20000000000 */
[----:B------:R-:W-:Y:S01]  /*0750*/  ULDC UR8, c[0x0][0x144] ;  /* 0x0000510000087ab9 */ /* 0x000fe20000000800 */
[----:B------:R-:W-:Y:S01]  /*0760*/  LOP3.LUT P0, RZ, R3, 0x7, RZ, 0xc0, !PT ;  /* 0x0000000703ff7812 */ /* 0x000fe2000780c0ff */
[----:B------:R-:W-:-:S03]  /*0770*/  UIMAD UR8, UR8, UR6, UR13 ;  /* 0x00000006080872a4 */ /* 0x000fc6000f8e020d */
[----:B------:R-:W-:-:S03]  /*0780*/  ISETP.LT.U32.AND P0, PT, R152, 0x2, !P0 ;  /* 0x000000029800780c */ /* 0x000fc60004701070 */
[----:B------:R-:W-:Y:S01]  /*0790*/  ISETP.EQ.OR P1, PT, RZ, UR8, !P1 ;  /* 0x00000008ff007c0c */ /* 0x000fe2000cf22670 */
[----:B------:R-:W0:Y:S02]  /*07a0*/  FENCE.VIEW.ASYNC.S ;  /* 0x00000000000073c6 */ /* 0x000e240000000000 */
[----:B0-----:R0:W1:Y:S01]  /*07b0*/  @!UP0 SYNCS.EXCH.64 URZ, [UR7+0x80], UR4 ;  /* 0x00008004073f85b2 */ /* 0x0010620008000100 */
[----:B------:R-:W-:-:S04]  /*07c0*/  PLOP3.LUT P0, PT, P0, P1, PT, 0x80, 0x0 ;  /* 0x000000000000781c */ /* 0x000fc80000703070 */
[----:B------:R-:W-:Y:S01]  /*07d0*/  P2R R17, PR, RZ, 0x1 ;  /* 0x00000001ff117803 */ /* 0x000fe20000000000 */
[----:B------:R0:W2:Y:S01]  /*07e0*/  @!UP1 SYNCS.EXCH.64 URZ, [UR7+0x88], UR4 ;  /* 0x00008804073f95b2 */ /* 0x0000a20008000100 */
[----:B------:R-:W-:Y:S01]  /*07f0*/  NOP ;  /* 0x0000000000007918 */ /* 0x000fe20000000000 */
[----:B------:R-:W-:Y:S06]  /*0800*/  @!P3 BRA `(.L_x_3) ;  /* 0x000000000008b947 */ /* 0x000fec0003800000 */
[----:B-1234-:R-:W-:Y:S01]  /*0810*/  UCGABAR_ARV ;  /* 0x00000000000079c7 */ /* 0x01efe20008000000 */
[----:B------:R-:W-:Y:S05]  /*0820*/  BRA `(.L_x_4) ;  /* 0x0000000000047947 */ /* 0x000fea0003800000 */
.L_x_3:
[----:B-1234-:R-:W-:Y:S01]  /*0830*/  NOP ;  /* 0x0000000000007918 */ /* 0x01efe20000000000 */
.L_x_4:
[----:B0-----:R-:W-:Y:S01]  /*0840*/  ULDC UR4, c[0x0][0x65c] ;  /* 0x0001970000047ab9 */ /* 0x001fe20000000800 */
[----:B------:R-:W-:Y:S01]  /*0850*/  UMOV UR5, URZ ;  /* 0x0000003f00057c82 */ /* 0x000fe20008000000 */
[----:B------:R-:W-:-:S03]  /*0860*/  UISETP.NE.AND UP0, UPT, UR4, 0x1, UPT ;  /* 0x000000010400788c */ /* 0x000fc6000bf05270 */
[----:B------:R-:W-:Y:S01]  /*0870*/  UMOV UR4, UR13 ;  /* 0x0000000d00047c82 */ /* 0x000fe20008000000 */
[----:B------:R-:W-:Y:S02]  /*0880*/  UP2UR UR45, UPR, URZ, 0x1 ;  /* 0x000000013f2d7883 */ /* 0x000fe40008000000 */
[----:B------:R-:W-:Y:S02]  /*0890*/  PLOP3.LUT P0, PT, PT, PT, UP0, 0x80, 0x0 ;  /* 0x000000000000781c */ /* 0x000fe40003f0f008 */
[----:B------:R-:W-:Y:S02]  /*08a0*/  PLOP3.LUT P1, PT, PT, PT, UP0, 0x80, 0x0 ;  /* 0x000000000000781c */ /* 0x000fe40003f2f008 */
[----:B------:R-:W-:Y:S01]  /*08b0*/  PLOP3.LUT P5, PT, PT, PT, UP0, 0x80, 0x0 ;  /* 0x000000000000781c */ /* 0x000fe20003faf008 */
[----:B------:R-:W-:Y:S01]  /*08c0*/  @UP0 ULDC UR14, c[0x0][0x10] ;  /* 0x00000400000e0ab9 */ /* 0x000fe20000000800 */
[----:B------:R-:W-:Y:S01]  /*08d0*/  @UP0 UMOV UR6, UR10 ;  /* 0x0000000a00060c82 */ /* 0x000fe20008000000 */
[----:B------:R-:W-:Y:S01]  /*08e0*/  @UP0 UMOV UR7, URZ ;  /* 0x0000003f00070c82 */ /* 0x000fe20008000000 */
[----:B------:R-:W-:Y:S01]  /*08f0*/  PLOP3.LUT P4, PT, PT, PT, UP0, 0x80, 0x0 ;  /* 0x000000000000781c */ /* 0x000fe20003f8f008 */
[----:B------:R-:W-:-:S03]  /*0900*/  @UP0 UIMAD.WIDE.U32 UR14, UR13, UR14, UR6 ;  /* 0x0000000e0d0e02a5 */ /* 0x000fc6000f8e0006 */
[----:B------:R-:W-:Y:S01]  /*0910*/  @!UP0 ULDC UR7, c[0x0][0xc] ;  /* 0x0000030000078ab9 */ /* 0x000fe20000000800 */
[----:B------:R-:W-:Y:S01]  /*0920*/  @UP0 UMOV UR6, URZ ;  /* 0x0000003f00060c82 */ /* 0x000fe20008000000 */
[----:B------:R-:W-:Y:S01]  /*0930*/  @!UP0 UIMAD.WIDE.U32 UR4, UR10, UR7, UR4 ;  /* 0x000000070a0482a5 */ /* 0x000fe2000f8e0004 */
[----:B------:R-:W-:Y:S01]  /*0940*/  IMAD.U32 R2, RZ, RZ, UR14 ;  /* 0x0000000eff027e24 */ /* 0x000fe2000f8e00ff */
[----:B------:R-:W-:Y:S02]  /*0950*/  @UP0 UIADD3 UR6, UR15, UR6, URZ ;  /* 0x000000060f060290 */ /* 0x000fe4000fffe03f */
[----:B------:R-:W-:Y:S02]  /*0960*/  IMAD.U32 R3, RZ, RZ, UR15 ;  /* 0x0000000fff037e24 */ /* 0x000fe4000f8e00ff */
[----:B------:R-:W-:Y:S02]  /*0970*/  @P0 IMAD.MOV.U32 R7, RZ, RZ, R2 ;  /* 0x000000ffff070224 */ /* 0x000fe400078e0002 */
[----:B------:R-:W-:Y:S01]  /*0980*/  IMAD.U32 R2, RZ, RZ, UR4 ;  /* 0x00000004ff027e24 */ /* 0x000fe2000f8e00ff */
[----:B------:R-:W-:Y:S01]  /*0990*/  @P1 MOV R6, UR6 ;  /* 0x0000000600061c02 */ /* 0x000fe20008000f00 */
[----:B------:R-:W-:-:S02]  /*09a0*/  IMAD.U32 R5, RZ, RZ, UR5 ;  /* 0x00000005ff057e24 */ /* 0x000fc4000f8e00ff */
[----:B------:R-:W-:Y:S01]  /*09b0*/  IMAD.U32 R3, RZ, RZ, UR5 ;  /* 0x00000005ff037e24 */ /* 0x000fe2000f8e00ff */
[----:B------:R-:W-:Y:S01]  /*09c0*/  @!P4 MOV R7, R2 ;  /* 0x000000020007c202 */ /* 0x000fe20000000f00 */
[----:B------:R-:W-:Y:S02]  /*09d0*/  @!P5 IMAD.MOV.U32 R6, RZ, RZ, R5 ;  /* 0x000000ffff06d224 */ /* 0x000fe400078e0005 */
[----:B------:R-:W-:-:S03]  /*09e0*/  IMAD.U32 R4, RZ, RZ, UR4 ;  /* 0x00000004ff047e24 */ /* 0x000fc6000f8e00ff */
[----:B------:R0:W-:Y:S04]  /*09f0*/  STL [R1+0x200], R6 ;  /* 0x0002000601007387 */ /* 0x0001e80000100800 */
[----:B------:R0:W-:Y:S01]  /*0a00*/  STL [R1+0x204], R7 ;  /* 0x0002040701007387 */ /* 0x0001e20000100800 */
[----:B------:R-:W-:Y:S05]  /*0a10*/  @!P3 BRA `(.L_x_5) ;  /* 0x00000000000cb947 */ /* 0x000fea0003800000 */
[----:B------:R-:W-:Y:S01]  /*0a20*/  UCGABAR_WAIT ;  /* 0x0000000000007dc7 */ /* 0x000fe20008000000 */
[----:B------:R-:W-:Y:S01]  /*0a30*/  CCTL.IVALL ;  /* 0x00000000ff00798f */ /* 0x000fe20002000000 */
[----:B------:R-:W-:Y:S05]  /*0a40*/  BRA `(.L_x_6) ;  /* 0x0000000000047947 */ /* 0x000fea0003800000 */
.L_x_5:
[----:B------:R-:W-:Y:S06]  /*0a50*/  BAR.SYNC.DEFER_BLOCKING 0x0 ;  /* 0x0000000000007b1d */ /* 0x000fec0000010000 */
.L_x_6:
[----:B------:R-:W-:Y:S05]  /*0a60*/  @!P2 BRA `(.L_x_7) ;  /* 0x0000015c00d0a947 */ /* 0x000fea0003800000 */
[----:B------:R-:W-:-:S06]  /*0a70*/  UISETP.GT.U32.AND UP0, UPT, UR16, 0x1, UPT ;  /* 0x000000011000788c */ /* 0x000fcc000bf04070 */
[----:B------:R-:W-:-:S13]  /*0a80*/  PLOP3.LUT P0, PT, PT, PT, UP0, 0x80, 0x0 ;  /* 0x000000000000781c */ /* 0x000fda0003f0f008 */
[----:B------:R-:W-:Y:S05]  /*0a90*/  @P0 EXIT ;  /* 0x000000000000094d */ /* 0x000fea0003800000 */
[----:B------:R-:W-:Y:S01]  /*0aa0*/  ULDC.64 UR4, c[0x0][0x650] ;  /* 0x0001940000047ab9 */ /* 0x000fe20000000a00 */
[----:B------:R-:W-:Y:S01]  /*0ab0*/  UMOV UR41, 0xffffffff ;  /* 0xffffffff00297882 */ /* 0x000fe20000000000 */
[----:B------:R-:W-:Y:S01]  /*0ac0*/  ISETP.GE.U32.AND P0, PT, R7, UR4, PT ;  /* 0x0000000407007c0c */ /* 0x000fe2000bf06070 */
[----:B------:R-:W-:Y:S01]  /*0ad0*/  UMOV UR42, 0xffffffff ;  /* 0xffffffff002a7882 */ /* 0x000fe20000000000 */
[----:B------:R-:W-:Y:S01]  /*0ae0*/  UMOV UR43, 0xffffffff ;  /* 0xffffffff002b7882 */ /* 0x000fe20000000000 */
[----:B------:R-:W-:Y:S02]  /*0af0*/  PRMT R0, RZ, 0x7610, R0 ;  /* 0x00007610ff007816 */ /* 0x000fe40000000000 */
[----:B------:R-:W-:-:S13]  /*0b00*/  ISETP.GE.U32.AND.EX P0, PT, R6, UR5, PT, P0 ;  /* 0x0000000506007c0c */ /* 0x000fda000bf06100 */
[----:B------:R-:W-:Y:S05]  /*0b10*/  @P0 BRA `(.L_x_8) ;  /* 0x0000000400480947 */ /* 0x000fea0003800000 */
[----:B------:R-:W-:Y:S01]  /*0b20*/  ULDC.64 UR16, c[0x0][0x628] ;  /* 0x00018a0000107ab9 */ /* 0x000fe20000000a00 */
[C---:B------:R-:W-:Y:S01]  /*0b30*/  R2UR UR19, R7.reuse ;  /* 0x00000000071372ca */ /* 0x040fe200000e0000 */
[----:B------:R-:W-:Y:S01]  /*0b40*/  ULDC UR18, c[0x0][0x630] ;  /* 0x00018c0000127ab9 */ /* 0x000fe20000000800 */
[----:B------:R-:W-:Y:S02]  /*0b50*/  ISETP.NE.U32.AND P0, PT, RZ, UR16, PT ;  /* 0x00000010ff007c0c */ /* 0x000fe4000bf05070 */
[----:B------:R-:W-:Y:S02]  /*0b60*/  R2UR UR4, R7 ;  /* 0x00000000070472ca */ /* 0x000fe400000e0000 */
[----:B------:R-:W-:Y:S02]  /*0b70*/  ISETP.NE.AND.EX P0, PT, RZ, UR17, PT, P0 ;  /* 0x00000011ff007c0c */ /* 0x000fe4000bf05300 */
[----:B------:R-:W-:-:S11]  /*0b80*/  R2UR UR5, R6 ;  /* 0x00000000060572ca */ /* 0x000fd600000e0000 */
[----:B------:R-:W-:Y:S05]  /*0b90*/  @!P0 BRA `(.L_x_9) ;  /* 0x0000000000308947 */ /* 0x000fea0003800000 */
[----:B------:R-:W-:Y:S01]  /*0ba0*/  R2UR UR4, R7 ;  /* 0x00000000070472ca */ /* 0x000fe200000e0000 */
[----:B------:R-:W-:Y:S01]  /*0bb0*/  ULDC UR9, c[0x0][0x634] ;  /* 0x00018d0000097ab9 */ /* 0x000fe20000000800 */
[----:B------:R-:W-:-:S11]  /*0bc0*/  R2UR UR13, R6 ;  /* 0x00000000060d72ca */ /* 0x000fd600000e0000 */
[----:B------:R-:W-:-:S04]  /*0bd0*/  UIADD3 UR9, UP0, UR4, UR9, URZ ;  /* 0x0000000904097290 */ /* 0x000fc8000ff1e03f */
[----:B------:R-:W-:-:S04]  /*0be0*/  UIADD3.X UR13, URZ, UR13, URZ, UP0, !UPT ;  /* 0x0000000d3f0d7290 */ /* 0x000fc800087fe43f */
[----:B------:R-:W-:-:S04]  /*0bf0*/  UIMAD.WIDE.U32 UR4, UR13, UR16, URZ ;  /* 0x000000100d0472a5 */ /* 0x000fc8000f8e003f */
[----:B------:R-:W-:Y:S02]  /*0c00*/  UIMAD.WIDE.U32 UR6, UP0, UR9, UR17, UR4 ;  /* 0x00000011090672a5 */ /* 0x000fe4000f800004 */
[----:B------:R-:W-:Y:S02]  /*0c10*/  UIMAD.WIDE.U32 UR4, UR9, UR16, URZ ;  /* 0x00000010090472a5 */ /* 0x000fe4000f8e003f */
[----:B------:R-:W-:Y:S02]  /*0c20*/  UIADD3.X UR15, URZ, URZ, URZ, UP0, !UPT ;  /* 0x0000003f3f0f7290 */ /* 0x000fe400087fe43f */
[----:B------:R-:W-:Y:S01]  /*0c30*/  UIADD3 URZ, UP0, UR5, UR6, URZ ;  /* 0x00000006053f7290 */ /* 0x000fe2000ff1e03f */
[----:B------:R-:W-:-:S03]  /*0c40*/  UMOV UR14, UR7 ;  /* 0x00000007000e7c82 */ /* 0x000fc60008000000 */
[----:B------:R-:W-:-:S12]  /*0c50*/  UIMAD.WIDE.U32.X UR4, UR13, UR17, UR14, UP0 ;  /* 0x000000110d0472a5 */ /* 0x000fd800080e040e */
.L_x_9:
[----:B------:R-:W-:Y:S01]  /*0c60*/  USHF.R.U64 UR43, UR4, UR18, UR5 ;  /* 0x00000012042b7299 */ /* 0x000fe20008001205 */
[----:B------:R-:W-:Y:S01]  /*0c70*/  R2UR UR7, R6 ;  /* 0x00000000060772ca */ /* 0x000fe200000e0000 */
[----:B------:R-:W-:Y:S02]  /*0c80*/  USHF.R.U32.HI UR4, URZ, UR18, UR5 ;  /* 0x000000123f047299 */ /* 0x000fe40008011605 */
[----:B------:R-:W-:Y:S01]  /*0c90*/  UIADD3 UR5, UP0, URZ, -UR43, URZ ;  /* 0x8000002b3f057290 */ /* 0x000fe2000ff1e03f */
[----:B------:R-:W-:Y:S01]  /*0ca0*/  ULDC.64 UR14, c[0x0][0x620] ;  /* 0x00018800000e7ab9 */ /* 0x000fe20000000a00 */
[----:B------:R-:W-:Y:S02]  /*0cb0*/  UMOV UR6, UR19 ;  /* 0x0000001300067c82 */ /* 0x000fe40008000000 */
[----:B------:R-:W-:Y:S01]  /*0cc0*/  UIADD3.X UR4, URZ, ~UR4, URZ, UP0, !UPT ;  /* 0x800000043f047290 */ /* 0x000fe200087fe43f */
[----:B------:R-:W-:Y:S01]  /*0cd0*/  ULDC UR9, c[0x0][0x618] ;  /* 0x0001860000097ab9 */ /* 0x000fe20000000800 */
[----:B------:R-:W-:-:S02]  /*0ce0*/  UIMAD UR12, UR11, UR12, UR10 ;  /* 0x0000000c0b0c72a4 */ /* 0x000fc4000f8e020a */
[----:B------:R-:W-:Y:S02]  /*0cf0*/  UIMAD UR4, UR4, UR14, URZ ;  /* 0x0000000e040472a4 */ /* 0x000fe4000f8e023f */
[----:B------:R-:W-:Y:S02]  /*0d00*/  UIMAD.WIDE.U32 UR6, UR5, UR14, UR6 ;  /* 0x0000000e050672a5 */ /* 0x000fe4000f8e0006 */
[----:B------:R-:W-:Y:S01]  /*0d10*/  UIMAD UR4, UR5, UR15, UR4 ;  /* 0x0000000f050472a4 */ /* 0x000fe2000f8e0204 */
[----:B------:R-:W-:Y:S01]  /*0d20*/  ULDC UR10, c[0x0][0x608] ;  /* 0x00018200000a7ab9 */ /* 0x000fe20000000800 */
[----:B------:R-:W-:Y:S02]  /*0d30*/  ULDC UR18, c[0x0][0x658] ;  /* 0x0001960000127ab9 */ /* 0x000fe40000000800 */
[----:B------:R-:W-:Y:S01]  /*0d40*/  UIADD3 UR7, UR7, UR4, URZ ;  /* 0x0000000407077290 */ /* 0x000fe2000fffe03f */
[----:B------:R-:W-:Y:S02]  /*0d50*/  UMOV UR11, 0xffffffff ;  /* 0xffffffff000b7882 */ /* 0x000fe40000000000 */
[----:B------:R-:W-:Y:S01]  /*0d60*/  ULDC.64 UR4, c[0x0][0x640] ;  /* 0x0001900000047ab9 */ /* 0x000fe20000000a00 */
[----:B------:R-:W-:Y:S01]  /*0d70*/  USHF.R.U64 UR16, UR6, UR9, UR7 ;  /* 0x0000000906107299 */ /* 0x000fe20008001207 */
[----:B------:R-:W-:Y:S01]  /*0d80*/  ISETP.NE.U32.AND P0, PT, RZ, UR4, PT ;  /* 0x00000004ff007c0c */ /* 0x000fe2000bf05070 */
[----:B------:R-:W-:-:S02]  /*0d90*/  USHF.R.U32.HI UR7, URZ, UR9, UR7 ;  /* 0x000000093f077299 */ /* 0x000fc40008011607 */
[----:B------:R-:W-:Y:S01]  /*0da0*/  USHF.L.U32 UR6, UR11, UR18, URZ ;  /* 0x000000120b067299 */ /* 0x000fe2000800063f */
[----:B------:R-:W-:Y:S01]  /*0db0*/  ISETP.NE.AND.EX P0, PT, RZ, UR5, PT, P0 ;  /* 0x00000005ff007c0c */ /* 0x000fe2000bf05300 */
[----:B------:R-:W-:Y:S02]  /*0dc0*/  USHF.R.U64 UR22, UR16, UR10, UR7 ;  /* 0x0000000a10167299 */ /* 0x000fe40008001207 */
[----:B------:R-:W-:Y:S02]  /*0dd0*/  USHF.R.U32.HI UR7, URZ, UR10, UR7 ;  /* 0x0000000a3f077299 */ /* 0x000fe40008011607 */
[----:B------:R-:W-:Y:S02]  /*0de0*/  UISETP.NE.AND UP1, UPT, UR45, URZ, UPT ;  /* 0x0000003f2d00728c */ /* 0x000fe4000bf25270 */
[----:B------:R-:W-:Y:S01]  /*0df0*/  USHF.R.U64 UR23, UR22, UR18, UR7 ;  /* 0x0000001216177299 */ /* 0x000fe20008001207 */
[----:B------:R-:W-:Y:S01]  /*0e00*/  ULDC UR17, c[0x0][0x600] ;  /* 0x0001800000117ab9 */ /* 0x000fe20000000800 */
[----:B------:R-:W-:-:S02]  /*0e10*/  ULOP3.LUT UR13, URZ, UR6, URZ, 0x33, !UPT ;  /* 0x000000063f0d7292 */ /* 0x000fc4000f8e333f */
[----:B------:R-:W-:Y:S02]  /*0e20*/  UIADD3 UR15, UR17, -0x1, URZ ;  /* 0xffffffff110f7890 */ /* 0x000fe4000fffe03f */
[----:B------:R-:W-:Y:S02]  /*0e30*/  USEL UR12, UR8, UR12, !UP1 ;  /* 0x0000000c080c7287 */ /* 0x000fe4000c800000 */
[----:B------:R-:W-:Y:S01]  /*0e40*/  USHF.R.U32.HI UR7, URZ, UR18, UR7 ;  /* 0x000000123f077299 */ /* 0x000fe20008011607 */
[----:B------:R-:W-:Y:S01]  /*0e50*/  ULDC UR19, c[0x0][0x648] ;  /* 0x0001920000137ab9 */ /* 0x000fe20000000800 */
[----:B------:R-:W-:Y:S01]  /*0e60*/  ULDC UR20, c[0x0][0x638] ;  /* 0x00018e0000147ab9 */ /* 0x000fe20000000800 */
[----:B------:R-:W-:Y:S01]  /*0e70*/  UMOV UR21, 0x1 ;  /* 0x0000000100157882 */ /* 0x000fe20000000000 */
[----:B------:R-:W-:Y:S01]  /*0e80*/  UMOV UR6, UR23 ;  /* 0x0000001700067c82 */ /* 0x000fe20008000000 */
[----:B------:R-:W-:Y:S07]  /*0e90*/  @!P0 BRA `(.L_x_10) ;  /* 0x0000000000308947 */ /* 0x000fee0003800000 */
[----:B------:R-:W-:Y:S02]  /*0ea0*/  ULDC UR10, c[0x0][0x64c] ;  /* 0x00019300000a7ab9 */ /* 0x000fe40000000800 */
        /* <DEDUP_REMOVED lines=8> */
[----:B------:R-:W-:-:S07]  /*0f30*/  UIMAD.WIDE.U32.X UR4, UR14, UR5, UR10, UP0 ;  /* 0x000000050e0472a5 */ /* 0x000fce00080e040a */
[----:B------:R-:W-:Y:S01]  /*0f40*/  UMOV UR6, UR4 ;  /* 0x0000000400067c82 */ /* 0x000fe20008000000 */
[----:B------:R-:W-:-:S05]  /*0f50*/  UMOV UR7, UR5 ;  /* 0x0000000500077c82 */ /* 0x000fca0008000000 */
.L_x_10:
[----:B------:R-:W-:Y:S01]  /*0f60*/  USHF.R.U64 UR5, UR6, UR19, UR7 ;  /* 0x0000001306057299 */ /* 0x000fe20008001207 */
[----:B------:R-:W-:Y:S01]  /*0f70*/  IMAD.MOV.U32 R0, RZ, RZ, 0x1 ;  /* 0x00000001ff007424 */ /* 0x000fe200078e00ff */
[----:B------:R-:W-:Y:S02]  /*0f80*/  USHF.L.U32 UR4, UR21, UR18, URZ ;  /* 0x0000001215047299 */ /* 0x000fe4000800063f */
[----:B------:R-:W-:Y:S02]  /*0f90*/  ULOP3.LUT UR13, UR22, UR13, URZ, 0xc0, !UPT ;  /* 0x0000000d160d7292 */ /* 0x000fe4000f8ec03f */
[----:B------:R-:W-:Y:S02]  /*0fa0*/  UIADD3 UR6, -UR5, URZ, URZ ;  /* 0x0000003f05067290 */ /* 0x000fe4000fffe13f */
[----:B------:R-:W-:Y:S02]  /*0fb0*/  UIMAD UR13, UR4, UR5, UR13 ;  /* 0x00000005040d72a4 */ /* 0x000fe4000f8e020d */
[----:B------:R-:W-:-:S02]  /*0fc0*/  ULOP3.LUT UR15, UR16, UR15, URZ, 0xc0, !UPT ;  /* 0x0000000f100f7292 */ /* 0x000fc4000f8ec03f */
[----:B------:R-:W-:Y:S01]  /*0fd0*/  UIMAD UR4, UR6, UR20, UR23 ;  /* 0x00000014060472a4 */ /* 0x000fe2000f8e0217 */
[----:B------:R-:W-:Y:S01]  /*0fe0*/  ULDC UR5, c[0x0][0x610] ;  /* 0x0001840000057ab9 */ /* 0x000fe20000000800 */
[----:B------:R-:W-:Y:S02]  /*0ff0*/  UISETP.NE.AND UP0, UPT, UR45, URZ, UPT ;  /* 0x0000003f2d00728c */ /* 0x000fe4000bf05270 */
[----:B------:R-:W-:Y:S02]  /*1000*/  UIMAD UR12, UR13, UR5, UR12 ;  /* 0x000000050d0c72a4 */ /* 0x000fe4000f8e020c */
[----:B------:R-:W-:-:S04]  /*1010*/  UIMAD UR4, UR4, UR17, UR15 ;  /* 0x00000011040472a4 */ /* 0x000fc8000f8e020f */
[----:B------:R-:W-:Y:S02]  /*1020*/  USEL UR42, UR4, UR12, !UP0 ;  /* 0x0000000c042a7287 */ /* 0x000fe4000c000000 */
[----:B------:R-:W-:-:S12]  /*1030*/  USEL UR41, UR12, UR4, !UP0 ;  /* 0x000000040c297287 */ /* 0x000fd8000c000000 */
.L_x_8:
[----:B------:R-:W-:-:S08]  /*1040*/  NOP ;  /* 0x0000000000007918 */ /* 0x000fd00000000000 */
[----:B------:R-:W1:Y:S02]  /*1050*/  USETMAXREG.TRY_ALLOC.CTAPOOL UP0, 0xf0 ;  /* 0x000000f0000079c8 */ /* 0x000e640008000600 */
[----:B-1----:R-:W-:-:S13]  /*1060*/  PLOP3.LUT P0, PT, PT, PT, UP0, 0x80, 0x0 ;  /* 0x000000000000781c */ /* 0x002fda0003f0f008 */
[----:B------:R-:W-:Y:S05]  /*1070*/  @!P0 BRA `(.L_x_8) ;  /* 0xfffffffc00f08947 */ /* 0x000fea000383ffff */
[----:B------:R-:W-:Y:S01]  /*1080*/  ULDC.64 UR4, c[0x0][0x598] ;  /* 0x0001660000047ab9 */ /* 0x000fe20000000a00 */
[----:B------:R-:W-:Y:S01]  /*1090*/  ULDC.64 UR36, c[0x0][0x208] ;  /* 0x0000820000247ab9 */ /* 0x000fe20000000a00 */
[----:B------:R-:W-:-:S04]  /*10a0*/  ISETP.NE.U32.AND P0, PT, RZ, UR4, PT ;  /* 0x00000004ff007c0c */ /* 0x000fc8000bf05070 */
[----:B------:R-:W-:-:S13]  /*10b0*/  ISETP.NE.AND.EX P0, PT, RZ, UR5, PT, P0 ;  /* 0x00000005ff007c0c */ /* 0x000fda000bf05300 */
[----:B------:R-:W-:Y:S05]  /*10c0*/  @!P0 BRA `(.L_x_11) ;  /* 0x00000000001c8947 */ /* 0x000fea0003800000 */
[----:B------:R-:W1:Y:S02]  /*10d0*/  LDC.64 R2, c[0x0][0x598] ;  /* 0x00016600ff027b82 */ /* 0x000e640000000a00 */
[----:B-1----:R-:W2:Y:S02]  /*10e0*/  LDG.E.64 R2, desc[UR36][R2.64] ;  /* 0x0000002402027981 */ /* 0x002ea4000c1e1b00 */
[----:B--2---:R-:W-:-:S04]  /*10f0*/  ISETP.NE.U32.AND P0, PT, R2, RZ, PT ;  /* 0x000000ff0200720c */ /* 0x004fc80003f05070 */
[----:B------:R-:W-:-:S13]  /*1100*/  ISETP.NE.AND.EX P0, PT, R3, RZ, PT, P0 ;  /* 0x000000ff0300720c */ /* 0x000fda0003f05300 */
[----:B------:R-:W-:Y:S05]  /*1110*/  @!P0 BRA `(.L_x_11) ;  /* 0x0000000000088947 */ /* 0x000fea0003800000 */
[----:B------:R1:W5:Y:S01]  /*1120*/  LD.E R2, desc[UR36][R2.64] ;  /* 0x0000002402027980 */ /* 0x000362000c101900 */
[----:B------:R-:W-:Y:S05]  /*1130*/  BRA `(.L_x_12) ;  /* 0x0000000000247947 */ /* 0x000fea0003800000 */
.L_x_11:
[----:B------:R-:W-:Y:S02]  /*1140*/  ULDC.64 UR4, c[0x0][0x588] ;  /* 0x0001620000047ab9 */ /* 0x000fe40000000a00 */
[----:B------:R-:W-:-:S04]  /*1150*/  ISETP.NE.U32.AND P0, PT, RZ, UR4, PT ;  /* 0x00000004ff007c0c */ /* 0x000fc8000bf05070 */
[----:B------:R-:W-:-:S13]  /*1160*/  ISETP.NE.AND.EX P0, PT, RZ, UR5, PT, P0 ;  /* 0x00000005ff007c0c */ /* 0x000fda000bf05300 */
[----:B------:R-:W-:Y:S05]  /*1170*/  @!P0 BRA `(.L_x_13) ;  /* 0x00000000000c8947 */ /* 0x000fea0003800000 */
[----:B------:R-:W1:Y:S02]  /*1180*/  LDC.64 R2, c[0x0][0x588] ;  /* 0x00016200ff027b82 */ /* 0x000e640000000a00 */
[----:B-1----:R2:W5:Y:S01]  /*1190*/  LDG.E R2, desc[UR36][R2.64] ;  /* 0x0000002402027981 */ /* 0x002562000c1e1900 */
[----:B------:R-:W-:Y:S05]  /*11a0*/  BRA `(.L_x_12) ;  /* 0x0000000000087947 */ /* 0x000fea0003800000 */
.L_x_13:
[----:B------:R-:W-:Y:S02]  /*11b0*/  ULDC UR4, c[0x0][0x580] ;  /* 0x0001600000047ab9 */ /* 0x000fe40000000800 */
[----:B------:R-:W-:-:S07]  /*11c0*/  IMAD.U32 R2, RZ, RZ, UR4 ;  /* 0x00000004ff027e24 */ /* 0x000fce000f8e00ff */
.L_x_12:
[----:B------:R-:W-:Y:S02]  /*11d0*/  ULDC.64 UR4, c[0x0][0x5a0] ;  /* 0x0001680000047ab9 */ /* 0x000fe40000000a00 */
[----:B------:R-:W-:-:S04]  /*11e0*/  ISETP.NE.U32.AND P0, PT, RZ, UR4, PT ;  /* 0x00000004ff007c0c */ /* 0x000fc8000bf05070 */
[----:B------:R-:W-:-:S13]  /*11f0*/  ISETP.NE.AND.EX P0, PT, RZ, UR5, PT, P0 ;  /* 0x00000005ff007c0c */ /* 0x000fda000bf05300 */
[----:B------:R-:W-:Y:S05]  /*1200*/  @!P0 BRA `(.L_x_14) ;  /* 0x00000000001c8947 */ /* 0x000fea0003800000 */
[----:B------:R-:W3:Y:S02]  /*1210*/  LDC.64 R4, c[0x0][0x5a0] ;  /* 0x00016800ff047b82 */ /* 0x000ee40000000a00 */
[----:B---3--:R-:W3:Y:S02]  /*1220*/  LDG.E.64 R4, desc[UR36][R4.64] ;  /* 0x0000002404047981 */ /* 0x008ee4000c1e1b00 */
[----:B---3--:R-:W-:-:S04]  /*1230*/  ISETP.NE.U32.AND P0, PT, R4, RZ, PT ;  /* 0x000000ff0400720c */ /* 0x008fc80003f05070 */
[----:B------:R-:W-:-:S13]  /*1240*/  ISETP.NE.AND.EX P0, PT, R5, RZ, PT, P0 ;  /* 0x000000ff0500720c */ /* 0x000fda0003f05300 */
[----:B------:R-:W-:Y:S05]  /*1250*/  @!P0 BRA `(.L_x_14) ;  /* 0x0000000000088947 */ /* 0x000fea0003800000 */
[----:B------:R3:W5:Y:S01]  /*1260*/  LD.E R16, desc[UR36][R4.64] ;  /* 0x0000002404107980 */ /* 0x000762000c101900 */
[----:B------:R-:W-:Y:S05]  /*1270*/  BRA `(.L_x_15) ;  /* 0x0000000000247947 */ /* 0x000fea0003800000 */
.L_x_14:
[----:B------:R-:W-:Y:S02]  /*1280*/  ULDC.64 UR4, c[0x0][0x590] ;  /* 0x0001640000047ab9 */ /* 0x000fe40000000a00 */
[----:B------:R-:W-:-:S04]  /*1290*/  ISETP.NE.U32.AND P0, PT, RZ, UR4, PT ;  /* 0x00000004ff007c0c */ /* 0x000fc8000bf05070 */
[----:B------:R-:W-:-:S13]  /*12a0*/  ISETP.NE.AND.EX P0, PT, RZ, UR5, PT, P0 ;  /* 0x00000005ff007c0c */ /* 0x000fda000bf05300 */
[----:B------:R-:W-:Y:S05]  /*12b0*/  @!P0 BRA `(.L_x_16) ;  /* 0x00000000000c8947 */ /* 0x000fea0003800000 */
[----:B------:R-:W3:Y:S02]  /*12c0*/  LDC.64 R4, c[0x0][0x590] ;  /* 0x00016400ff047b82 */ /* 0x000ee40000000a00 */
[----:B---3--:R4:W5:Y:S01]  /*12d0*/  LDG.E R16, desc[UR36][R4.64] ;  /* 0x0000002404107981 */ /* 0x008962000c1e1900 */
[----:B------:R-:W-:Y:S05]  /*12e0*/  BRA `(.L_x_15) ;  /* 0x0000000000087947 */ /* 0x000fea0003800000 */
.L_x_16:
[----:B------:R-:W-:Y:S02]  /*12f0*/  ULDC UR4, c[0x0][0x584] ;  /* 0x0001610000047ab9 */ /* 0x000fe40000000800 */
[----:B------:R-:W-:-:S07]  /*1300*/  IMAD.U32 R16, RZ, RZ, UR4 ;  /* 0x00000004ff107e24 */ /* 0x000fce000f8e00ff */
.L_x_15:
[----:B------:R-:W-:-:S13]  /*1310*/  LOP3.LUT P0, RZ, R0, 0xff, RZ, 0xc0, !PT ;  /* 0x000000ff00ff7812 */ /* 0x000fda000780c0ff */
[----:B------:R-:W-:Y:S05]  /*1320*/  @!P0 EXIT ;  /* 0x000000000000894d */ /* 0x000fea0003800000 */
[----:B------:R-:W-:Y:S01]  /*1330*/  ULDC UR4, c[0x0][0x28c] ;  /* 0x0000a30000047ab9 */ /* 0x000fe20000000800 */
[----:B------:R-:W-:Y:S01]  /*1340*/  UMOV UR38, URZ ;  /* 0x0000003f00267c82 */ /* 0x000fe20008000000 */
[----:B------:R-:W-:Y:S01]  /*1350*/  UIADD3 UR4, UR4, 0x1f, URZ ;  /* 0x0000001f04047890 */ /* 0x000fe2000fffe03f */
[----:B------:R-:W-:-:S03]  /*1360*/  UMOV UR39, URZ ;  /* 0x0000003f00277c82 */ /* 0x000fc60008000000 */
[----:B------:R-:W-:-:S04]  /*1370*/  USHF.R.S32.HI UR5, URZ, 0x1f, UR4 ;  /* 0x0000001f3f057899 */ /* 0x000fc80008011404 */
[----:B------:R-:W-:-:S04]  /*1380*/  ULEA.HI UR5, UR5, UR4, URZ, 0x5 ;  /* 0x0000000405057291 */ /* 0x000fc8000f8f283f */
[----:B------:R-:W-:-:S12]  /*1390*/  USHF.R.S32.HI UR44, URZ, 0x5, UR5 ;  /* 0x000000053f2c7899 */ /* 0x000fd80008011405 */
.L_x_546:
[----:B0-----:R-:W0:Y:S01]  /*13a0*/  S2R R0, SR_TID.X ;  /* 0x0000000000007919 */ /* 0x001e220000002100 */
[----:B-1----:R-:W1:Y:S01]  /*13b0*/  S2UR UR7, SR_CgaCtaId ;  /* 0x00000000000779c3 */ /* 0x002e620000008800 */
[----:B------:R-:W-:Y:S02]  /*13c0*/  UMOV UR6, 0x400 ;  /* 0x0000040000067882 */ /* 0x000fe40000000000 */
[----:B-1----:R-:W-:Y:S01]  /*13d0*/  ULEA UR6, UR7, UR6, 0x18 ;  /* 0x0000000607067291 */ /* 0x002fe2000f8ec03f */
[----:B0-----:R-:W-:-:S04]  /*13e0*/  LOP3.LUT R0, R0, 0x80, RZ, 0xc0, !PT ;  /* 0x0000008000007812 */ /* 0x001fc800078ec0ff */
[----:B------:R-:W-:-:S06]  /*13f0*/  SHF.R.U32.HI R0, RZ, 0x7, R0 ;  /* 0x00000007ff007819 */ /* 0x000fcc0000011600 */
[----:B------:R-:W0:Y:S02]  /*1400*/  SHFL.IDX PT, R0, R0, RZ, 0x1f ;  /* 0x00001fff00007589 */ /* 0x000e2400000e0000 */
[----:B0-----:R-:W-:-:S13]  /*1410*/  R2UR UR4, R0 ;  /* 0x00000000000472ca */ /* 0x001fda00000e0000 */
[----:B------:R-:W-:-:S04]  /*1420*/  ULEA.HI UR5, UR4, UR4, URZ, 0x1 ;  /* 0x0000000404057291 */ /* 0x000fc8000f8f083f */
[----:B------:R-:W-:-:S04]  /*1430*/  ULOP3.LUT UR5, UR5, 0xffffe, URZ, 0xc0, !UPT ;  /* 0x000ffffe05057892 */ /* 0x000fc8000f8ec03f */
[----:B------:R-:W-:-:S03]  /*1440*/  UIADD3 UR5, UR4, -UR5, URZ ;  /* 0x8000000504057290 */ /* 0x000fc6000fffe03f */
[----:B------:R-:W-:Y:S01]  /*1450*/  ULDC UR4, c[0x0][0x28c] ;  /* 0x0000a30000047ab9 */ /* 0x000fe20000000800 */
[----:B------:R-:W-:Y:S01]  /*1460*/  ULEA UR5, UR5, UR6, 0xc ;  /* 0x0000000605057291 */ /* 0x000fe2000f8e603f */
[----:B------:R-:W-:-:S03]  /*1470*/  ISETP.LT.AND P0, PT, RZ, UR4, PT ;  /* 0x00000004ff007c0c */ /* 0x000fc6000bf01270 */
[----:B------:R-:W-:-:S04]  /*1480*/  UIADD3 UR5, UR5, 0x180, URZ ;  /* 0x0000018005057890 */ /* 0x000fc8000fffe03f */
[----:B------:R-:W-:-:S04]  /*1490*/  USHF.R.U32.HI UR5, URZ, 0x4, UR5 ;  /* 0x000000043f057899 */ /* 0x000fc80008011605 */
[----:B------:R-:W-:Y:S02]  /*14a0*/  ULOP3.LUT UR46, UR5, 0x3fff, URZ, 0xc0, !UPT ;  /* 0x00003fff052e7892 */ /* 0x000fe4000f8ec03f */
[----:B---3--:R-:W-:Y:S10]  /*14b0*/  @P0 BRA `(.L_x_17) ;  /* 0x0000000000400947 */ /* 0x008ff40003800000 */
[----:B------:R-:W-:Y:S01]  /*14c0*/  MOV R0, 0x0 ;  /* 0x0000000000007802 */ /* 0x000fe20000000f00 */
[----:B------:R-:W-:Y:S01]  /*14d0*/  ULDC.64 UR4, c[0x4][0x68] ;  /* 0x01001a0000047ab9 */ /* 0x000fe20000000a00 */
[----:B------:R-:W-:Y:S01]  /*14e0*/  ULDC.64 UR6, c[0x4][0x8] ;  /* 0x0100020000067ab9 */ /* 0x000fe20000000a00 */
[----:B---34-:R-:W-:Y:S01]  /*14f0*/  MOV R4, UR4 ;  /* 0x0000000400047c02 */ /* 0x018fe20008000f00 */
[----:B------:R0:W1:Y:S01]  /*1500*/  LDC.64 R14, c[0x4][R0] ;  /* 0x01000000000e7b82 */ /* 0x0000620000000a00 */
[----:B------:R-:W-:Y:S01]  /*1510*/  IMAD.U32 R5, RZ, RZ, UR5 ;  /* 0x00000005ff057e24 */ /* 0x000fe2000f8e00ff */
[----:B------:R-:W-:Y:S01]  /*1520*/  ULDC.64 UR4, c[0x4][0x70] ;  /* 0x01001c0000047ab9 */ /* 0x000fe20000000a00 */
[----:B------:R-:W-:Y:S01]  /*1530*/  IMAD.U32 R10, RZ, RZ, UR6 ;  /* 0x00000006ff0a7e24 */ /* 0x000fe2000f8e00ff */
[----:B------:R-:W-:Y:S01]  /*1540*/  MOV R11, UR7 ;  /* 0x00000007000b7c02 */ /* 0x000fe20008000f00 */
[----:B------:R-:W-:Y:S02]  /*1550*/  IMAD.U32 R6, RZ, RZ, UR4 ;  /* 0x00000004ff067e24 */ /* 0x000fe4000f8e00ff */
[----:B------:R-:W-:-:S02]  /*1560*/  IMAD.U32 R7, RZ, RZ, UR5 ;  /* 0x00000005ff077e24 */ /* 0x000fc4000f8e00ff */
[----:B------:R-:W-:Y:S02]  /*1570*/  IMAD.MOV.U32 R8, RZ, RZ, 0x1e1 ;  /* 0x000001e1ff087424 */ /* 0x000fe400078e00ff */
[----:B------:R-:W-:Y:S02]  /*1580*/  IMAD.MOV.U32 R12, RZ, RZ, 0x1 ;  /* 0x00000001ff0c7424 */ /* 0x000fe400078e00ff */
[----:B0-----:R-:W-:-:S07]  /*1590*/  IMAD.MOV.U32 R13, RZ, RZ, RZ ;  /* 0x000000ffff0d7224 */ /* 0x001fce00078e00ff */
[----:B------:R-:W-:-:S07]  /*15a0*/  LEPC R20, `(.L_x_17) ;  /* 0x000000001014794e */ /* 0x000fce0000000000 */
[----:B-12--5:R-:W-:Y:S05]  /*15b0*/  CALL.ABS.NOINC R14 ;  /* 0x000000000e007343 */ /* 0x026fea0003c00000 */
.L_x_17:
[----:B------:R-:W-:-:S06]  /*15c0*/  ULOP3.LUT UR4, UR40, 0x1, URZ, 0xfc, !UPT ;  /* 0x0000000128047892 */ /* 0x000fcc000f8efc3f */
[----:B------:R-:W-:-:S05]  /*15d0*/  IMAD.U32 R0, RZ, RZ, UR4 ;  /* 0x00000004ff007e24 */ /* 0x000fca000f8e00ff */
[----:B------:R-:W-:-:S13]  /*15e0*/  ISETP.NE.AND P0, PT, R0, 0x3, PT ;  /* 0x000000030000780c */ /* 0x000fda0003f05270 */
[----:B------:R-:W-:Y:S05]  /*15f0*/  @!P0 BRA `(.L_x_18) ;  /* 0x0000000000048947 */ /* 0x000fea0003800000 */
[----:B------:R-:W-:Y:S01]  /*1600*/  BPT.TRAP 0x1 ;  /* 0x000000040000795c */ /* 0x000fe20000300000 */
.L_x_18:
[----:B------:R-:W0:Y:S01]  /*1610*/  S2UR UR5, SR_CgaCtaId ;  /* 0x00000000000579c3 */ /* 0x000e220000008800 */
[----:B------:R-:W-:Y:S01]  /*1620*/  UMOV UR4, 0x400 ;  /* 0x0000040000047882 */ /* 0x000fe20000000000 */
[----:B---34-:R-:W-:Y:S01]  /*1630*/  MOV R5, UR39 ;  /* 0x0000002700057c02 */ /* 0x018fe20008000f00 */
[----:B--2---:R-:W-:-:S05]  /*1640*/  IMAD.U32 R3, RZ, RZ, UR38 ;  /* 0x00000026ff037e24 */ /* 0x004fca000f8e00ff */
[----:B------:R-:W-:Y:S01]  /*1650*/  SHF.L.U32 R3, R3, 0x1f, RZ ;  /* 0x0000001f03037819 */ /* 0x000fe200000006ff */
[----:B0-----:R-:W-:-:S06]  /*1660*/  ULEA UR4, UR5, UR4, 0x18 ;  /* 0x0000000405047291 */ /* 0x001fcc000f8ec03f */
[----:B------:R-:W-:-:S04]  /*1670*/  IMAD.U32 R0, RZ, RZ, UR4 ;  /* 0x00000004ff007e24 */ /* 0x000fc8000f8e00ff */
[----:B------:R-:W-:-:S04]  /*1680*/  IMAD R4, R5, 0x8, R0 ;  /* 0x0000000805047824 */ /* 0x000fc800078e0200 */
[----:B------:R0:W1:Y:S01]  /*1690*/  SYNCS.PHASECHK.TRANS64.TRYWAIT P1, [R4+URZ], R3 ;  /* 0x00000003040075a7 */ /* 0x000062000802017f */
[----:B------:R-:W-:Y:S05]  /*16a0*/  @!P0 BRA `(.L_x_19) ;  /* 0x0000000000048947 */ /* 0x000fea0003800000 */
[----:B------:R-:W-:Y:S01]  /*16b0*/  BPT.TRAP 0x1 ;  /* 0x000000040000795c */ /* 0x000fe20000300000 */
.L_x_19:
[----:B-1----:R-:W-:Y:S05]  /*16c0*/  @P1 BRA `(.L_x_20) ;  /* 0x0000000000081947 */ /* 0x002fea0003800000 */
[----:B------:R-:W1:Y:S02]  /*16d0*/  SYNCS.PHASECHK.TRANS64.TRYWAIT P1, [R4+URZ], R3 ;  /* 0x00000003040075a7 */ /* 0x000e64000802017f */
[----:B-1----:R-:W-:Y:S05]  /*16e0*/  @!P1 BRA `(.L_x_21) ;  /* 0x0000016800f49947 */ /* 0x002fea0003800000 */
.L_x_20:
[----:B------:R-:W-:-:S04]  /*16f0*/  UISETP.LT.AND UP0, UPT, UR44, 0x1, UPT ;  /* 0x000000012c00788c */ /* 0x000fc8000bf01270 */
[----:B------:R-:W-:-:S06]  /*1700*/  USEL UR4, UR44, 0x1, UP0 ;  /* 0x000000012c047887 */ /* 0x000fcc0008000000 */
[----:B01----:R-:W-:Y:S01]  /*1710*/  IMAD.U32 R4, RZ, RZ, UR4 ;  /* 0x00000004ff047e24 */ /* 0x003fe2000f8e00ff */
[----:B------:R-:W-:Y:S05]  /*1720*/  WARPSYNC.ALL ;  /* 0x0000000000007948 */ /* 0x000fea0003800000 */
[----:B------:R-:W-:-:S04]  /*1730*/  IADD3 R4, -R4, UR44, RZ ;  /* 0x0000002c04047c10 */ /* 0x000fc8000fffe1ff */
[----:B------:R-:W-:Y:S02]  /*1740*/  ISETP.GE.AND P1, PT, R4, 0x1, PT ;  /* 0x000000010400780c */ /* 0x000fe40003f26270 */
[----:B------:R-:W-:Y:S01]  /*1750*/  R2UR UR4, R0 ;  /* 0x00000000000472ca */ /* 0x000fe200000e0000 */
[----:B------:R-:W-:Y:S01]  /*1760*/  ULOP3.LUT UR8, UR46, 0x10000, URZ, 0xfc, !UPT ;  /* 0x000100002e087892 */ /* 0x000fe2000f8efc3f */
[----:B------:R-:W-:Y:S01]  /*1770*/  WARPGROUP.ARRIVE ;  /* 0x00000000000079c5 */ /* 0x000fe20000000000 */
[----:B------:R-:W-:Y:S01]  /*1780*/  UMOV UR5, 0x80000020 ;  /* 0x8000002000057882 */ /* 0x000fe20000000000 */
[----:B------:R-:W-:Y:S01]  /*1790*/  UMOV UR7, 0x80000020 ;  /* 0x8000002000077882 */ /* 0x000fe20000000000 */
[----:B------:R-:W-:-:S08]  /*17a0*/  ULEA UR10, UR39, UR8, 0xa ;  /* 0x00000008270a7291 */ /* 0x000fd0000f8e503f */
[----:B------:R-:W-:-:S04]  /*17b0*/  UIADD3 UR4, UR4, 0x1c180, URZ ;  /* 0x0001c18004047890 */ /* 0x000fc8000fffe03f */
[----:B------:R-:W-:-:S04]  /*17c0*/  USHF.R.U32.HI UR4, URZ, 0x4, UR4 ;  /* 0x000000043f047899 */ /* 0x000fc80008011604 */
[----:B------:R-:W-:-:S04]  /*17d0*/  ULOP3.LUT UR4, UR4, 0x3fff, URZ, 0xc0, !UPT ;  /* 0x00003fff04047892 */ /* 0x000fc8000f8ec03f */
[----:B------:R-:W-:-:S03]  /*17e0*/  ULOP3.LUT UR9, UR4, 0x10000, URZ, 0xfc, !UPT ;  /* 0x0001000004097892 */ /* 0x000fc6000f8efc3f */
[----:B------:R-:W-:Y:S01]  /*17f0*/  UMOV UR4, UR10 ;  /* 0x0000000a00047c82 */ /* 0x000fe20008000000 */
[----:B------:R-:W-:-:S07]  /*1800*/  ULEA UR11, UR39, UR9, 0xa ;  /* 0x00000009270b7291 */ /* 0x000fce000f8e503f */
[----:B------:R-:W-:Y:S02]  /*1810*/  UMOV UR6, UR11 ;  /* 0x0000000b00067c82 */ /* 0x000fe40008000000 */
[----:B------:R-:W-:Y:S01]  /*1820*/  HGMMA.64x256x16.F32 R24, gdesc[UR4], RZ, !UPT, gsb0 ;  /* 0x03e00000041879f0 */ /* 0x000fe2000c0008ff */
[----:B------:R-:W-:Y:S01]  /*1830*/  UIADD3 UR4, UR10, 0x200, URZ ;  /* 0x000002000a047890 */ /* 0x000fe2000fffe03f */
[----:B------:R-:W-:Y:S01]  /*1840*/  UMOV UR5, 0x80000020 ;  /* 0x8000002000057882 */ /* 0x000fe20000000000 */
[----:B------:R-:W-:Y:S02]  /*1850*/  WARPGROUP.DEPBAR.LE gsb0, 0x0 ;  /* 0x00008000000079c5 */ /* 0x000fe40000010000 */
[----:B------:R-:W-:Y:S01]  /*1860*/  STL.64 [R1], R24 ;  /* 0x0000001801007387 */ /* 0x000fe20000100a00 */
[----:B------:R-:W-:Y:S01]  /*1870*/  MOV R235, R51 ;  /* 0x0000003300eb7202 */ /* 0x000fe20000000f00 */
[----:B------:R-:W-:Y:S01]  /*1880*/  IMAD.MOV.U32 R234, RZ, RZ, R52 ;  /* 0x000000ffffea7224 */ /* 0x000fe200078e0034 */
[----:B------:R-:W-:Y:S01]  /*1890*/  MOV R230, R56 ;  /* 0x0000003800e67202 */ /* 0x000fe20000000f00 */
[----:B------:R-:W-:Y:S01]  /*18a0*/  STL.64 [R1+0x8], R26 ;  /* 0x0000081a01007387 */ /* 0x000fe20000100a00 */
[----:B------:R-:W-:Y:S01]  /*18b0*/  IMAD.MOV.U32 R233, RZ, RZ, R53 ;  /* 0x000000ffffe97224 */ /* 0x000fe200078e0035 */
[----:B------:R-:W-:Y:S01]  /*18c0*/  MOV R225, R61 ;  /* 0x0000003d00e17202 */ /* 0x000fe20000000f00 */
[----:B------:R-:W-:Y:S01]  /*18d0*/  IMAD.MOV.U32 R232, RZ, RZ, R54 ;  /* 0x000000ffffe87224 */ /* 0x000fe200078e0036 */
        /* <DEDUP_REMOVED lines=56> */
[----:B------:R0:W-:Y:S01]  /*1c60*/  STL [R1+0x68], R50 ;  /* 0x0000683201007387 */ /* 0x0001e20000100800 */
[----:B------:R-:W-:Y:S01]  /*1c70*/  IMAD.MOV.U32 R174, RZ, RZ, R90 ;  /* 0x000000ffffae7224 */ /* 0x000fe200078e005a */
[----:B------:R-:W-:Y:S01]  /*1c80*/  MOV R3, R151 ;  /* 0x0000009700037202 */ /* 0x000fe20000000f00 */
[----:B------:R-:W-:Y:S01]  /*1c90*/  IMAD.MOV.U32 R176, RZ, RZ, R92 ;  /* 0x000000ffffb07224 */ /* 0x000fe200078e005c */
[----:B------:R-:W-:Y:S01]  /*1ca0*/  STL [R1+0x2b8], R152 ;  /* 0x0002b89801007387 */ /* 0x000fe20000100800 */
[----:B------:R-:W-:-:S02]  /*1cb0*/  IMAD.MOV.U32 R177, RZ, RZ, R93 ;  /* 0x000000ffffb17224 */ /* 0x000fc400078e005d */
[----:B------:R-:W-:Y:S02]  /*1cc0*/  IMAD.MOV.U32 R178, RZ, RZ, R94 ;  /* 0x000000ffffb27224 */ /* 0x000fe400078e005e */
[----:B------:R-:W-:Y:S02]  /*1cd0*/  IMAD.MOV.U32 R179, RZ, RZ, R95 ;  /* 0x000000ffffb37224 */ /* 0x000fe400078e005f */
[----:B------:R-:W-:Y:S02]  /*1ce0*/  IMAD.MOV.U32 R181, RZ, RZ, R97 ;  /* 0x000000ffffb57224 */ /* 0x000fe400078e0061 */
[----:B------:R-:W-:Y:S02]  /*1cf0*/  IMAD.MOV.U32 R182, RZ, RZ, R98 ;  /* 0x000000ffffb67224 */ /* 0x000fe400078e0062 */
[----:B------:R-:W-:Y:S02]  /*1d00*/  IMAD.MOV.U32 R183, RZ, RZ, R99 ;  /* 0x000000ffffb77224 */ /* 0x000fe400078e0063 */
        /* <DEDUP_REMOVED lines=41> */
[----:B0-----:R-:W-:-:S06]  /*1fa0*/  WARPGROUP.ARRIVE ;  /* 0x00000000000079c5 */ /* 0x001fcc0000000000 */
[----:B------:R-:W-:Y:S03]  /*1fb0*/  HGMMA.64x256x16.F32 R24, gdesc[UR4], RZ, !UPT, gsb0 ;  /* 0x03e00000041879f0 */ /* 0x000fe6000c0008ff */
[----:B------:R-:W-:Y:S02]  /*1fc0*/  WARPGROUP.DEPBAR.LE gsb0, 0x0 ;  /* 0x00008000000079c5 */ /* 0x000fe40000010000 */
[----:B------:R-:W-:Y:S04]  /*1fd0*/  STL.64 [R1+0x2b0], R150 ;  /* 0x0002b09601007387 */ /* 0x000fe80000100a00 */
        /* <DEDUP_REMOVED lines=20> */
[----:B------:R0:W-:Y:S04]  /*2120*/  STL.64 [R1+0x208], R108 ;  /* 0x0002086c01007387 */ /* 0x0001e80000100a00 */
[----:B0-----:R-:W2:Y:S04]  /*2130*/  LDL.LU R108, [R1] ;  /* 0x00000000016c7983 */ /* 0x001ea80000300800 */
[----:B------:R-:W2:Y:S04]  /*2140*/  LDL.LU R109, [R1+0x4] ;  /* 0x00000400016d7983 */ /* 0x000ea80000300800 */
        /* <DEDUP_REMOVED lines=24> */
[----:B------:R-:W2:Y:S01]  /*22d0*/  LDL.LU R134, [R1+0x68] ;  /* 0x0000680001867983 */ /* 0x000ea20000300800 */
        /* <DEDUP_REMOVED lines=9> */
[----:B------:R-:W-:Y:S01]  /*2370*/  UIADD3 UR4, UR10, 0x2, URZ ;  /* 0x000000020a047890 */ /* 0x000fe2000fffe03f */
[----:B------:R-:W-:Y:S01]  /*2380*/  IMAD.MOV.U32 R141, RZ, RZ, R229 ;  /* 0x000000ffff8d7224 */ /* 0x000fe200078e00e5 */
[----:B------:R-:W-:Y:S01]  /*2390*/  MOV R229, R10 ;  /* 0x0000000a00e57202 */ /* 0x000fe20000000f00 */
[----:B------:R-:W-:Y:S01]  /*23a0*/  IMAD.MOV.U32 R142, RZ, RZ, R228 ;  /* 0x000000ffff8e7224 */ /* 0x000fe200078e00e4 */
[----:B------:R-:W-:Y:S01]  /*23b0*/  UIADD3 UR6, UR11, 0x2, URZ ;  /* 0x000000020b067890 */ /* 0x000fe2000fffe03f */
[----:B------:R-:W-:Y:S01]  /*23c0*/  IMAD.MOV.U32 R143, RZ, RZ, R227 ;  /* 0x000000ffff8f7224 */ /* 0x000fe200078e00e3 */
[----:B------:R-:W-:Y:S01]  /*23d0*/  UMOV UR5, 0x80000020 ;  /* 0x8000002000057882 */ /* 0x000fe20000000000 */
[----:B------:R-:W-:Y:S01]  /*23e0*/  IMAD.MOV.U32 R145, RZ, RZ, R225 ;  /* 0x000000ffff917224 */ /* 0x000fe200078e00e1 */
[----:B------:R-:W-:Y:S01]  /*23f0*/  UMOV UR7, 0x80000020 ;  /* 0x8000002000077882 */ /* 0x000fe20000000000 */
[----:B------:R-:W-:Y:S01]  /*2400*/  IMAD.MOV.U32 R146, RZ, RZ, R224 ;  /* 0x000000ffff927224 */ /* 0x000fe200078e00e0 */
[----:B------:R-:W-:Y:S01]  /*2410*/  MOV R224, R15 ;  /* 0x0000000f00e07202 */ /* 0x000fe20000000f00 */
[----:B------:R-:W-:-:S02]  /*2420*/  IMAD.MOV.U32 R147, RZ, RZ, R223 ;  /* 0x000000ffff937224 */ /* 0x000fc400078e00df */
[----:B------:R-:W-:Y:S02]  /*2430*/  IMAD.MOV.U32 R148, RZ, RZ, R222 ;  /* 0x000000ffff947224 */ /* 0x000fe400078e00de */
[----:B------:R-:W-:Y:S02]  /*2440*/  IMAD.MOV.U32 R150, RZ, RZ, R220 ;  /* 0x000000ffff967224 */ /* 0x000fe400078e00dc */
[----:B------:R-:W-:Y:S01]  /*2450*/  IMAD.MOV.U32 R151, RZ, RZ, R219 ;  /* 0x000000ffff977224 */ /* 0x000fe200078e00db */
[----:B------:R-:W-:Y:S01]  /*2460*/  MOV R219, R22 ;  /* 0x0000001600db7202 */ /* 0x000fe20000000f00 */
        /* <DEDUP_REMOVED lines=14> */
[----:B------:R-:W-:-:S06]  /*2550*/  IMAD.MOV.U32 R235, RZ, RZ, R3 ;  /* 0x000000ffffeb7224 */ /* 0x000fcc00078e0003 */
[----:B--2---:R-:W-:-:S06]  /*2560*/  WARPGROUP.ARRIVE ;  /* 0x00000000000079c5 */ /* 0x004fcc0000000000 */
[----:B------:R-:W-:Y:S03]  /*2570*/  HGMMA.64x256x16.F32 R108, gdesc[UR4], R108, gsb0 ;  /* 0x03e00000046c79f0 */ /* 0x000fe6000800086c */
[----:B------:R-:W-:Y:S02]  /*2580*/  WARPGROUP.DEPBAR.LE gsb0, 0x0 ;  /* 0x00008000000079c5 */ /* 0x000fe40000010000 */
[----:B------:R-:W-:Y:S04]  /*2590*/  STL.64 [R1], R108 ;  /* 0x0000006c01007387 */ /* 0x000fe80000100a00 */
        /* <DEDUP_REMOVED lines=63> */
[----:B0-----:R1:W5:Y:S04]  /*2990*/  LDL.LU R152, [R1+0x2b8] ;  /* 0x0002b80001987983 */ /* 0x0013680000300800 */
[----:B------:R-:W2:Y:S04]  /*29a0*/  LDL.LU.64 R150, [R1+0x2b0] ;  /* 0x0002b00001967983 */ /* 0x000ea80000300a00 */
        /* <DEDUP_REMOVED lines=20> */
[----:B------:R-:W2:Y:S01]  /*2af0*/  LDL.LU.64 R108, [R1+0x208] ;  /* 0x00020800016c7983 */ /* 0x000ea20000300a00 */
[----:B------:R-:W-:Y:S01]  /*2b00*/  UIADD3 UR4, UR10, 0x202, URZ ;  /* 0x000002020a047890 */ /* 0x000fe2000fffe03f */
[----:B------:R-:W-:Y:S01]  /*2b10*/  UMOV UR5, 0x80000020 ;  /* 0x8000002000057882 */ /* 0x000fe20000000000 */
[----:B--2---:R-:W-:-:S07]  /*2b20*/  WARPGROUP.ARRIVE ;  /* 0x00000000000079c5 */ /* 0x004fce0000000000 */
[----:B------:R-:W-:Y:S03]  /*2b30*/  HGMMA.64x256x16.F32 R24, gdesc[UR4], R24, gsb0 ;  /* 0x03e00000041879f0 */ /* 0x000fe60008000818 */
[----:B------:R-:W-:Y:S02]  /*2b40*/  WARPGROUP.DEPBAR.LE gsb0, 0x0 ;  /* 0x00008000000079c5 */ /* 0x000fe40000010000 */
[----:B-1----:R-:W-:Y:S05]  /*2b50*/  @!P1 BRA `(.L_x_22) ;  /* 0x0000002000949947 */ /* 0x002fea0003800000 */
[----:B------:R-:W-:Y:S02]  /*2b60*/  UIADD3 UR4, UR39, 0x1, URZ ;  /* 0x0000000127047890 */ /* 0x000fe4000fffe03f */
[----:B------:R-:W-:Y:S02]  /*2b70*/  UMOV UR11, UR39 ;  /* 0x00000027000b7c82 */ /* 0x000fe40008000000 */
[----:B------:R-:W-:-:S04]  /*2b80*/  UISETP.NE.AND UP0, UPT, UR4, 0x7, UPT ;  /* 0x000000070400788c */ /* 0x000fc8000bf05270 */
[----:B------:R-:W-:Y:S02]  /*2b90*/  USEL UR5, URZ, 0x1, UP0 ;  /* 0x000000013f057887 */ /* 0x000fe40008000000 */
[----:B------:R-:W-:Y:S02]  /*2ba0*/  USEL UR10, UR4, URZ, UP0 ;  /* 0x0000003f040a7287 */ /* 0x000fe40008000000 */
[----:B------:R-:W-:-:S06]  /*2bb0*/  ULOP3.LUT UR5, UR38, UR5, URZ, 0x3c, !UPT ;  /* 0x0000000526057292 */ /* 0x000fcc000f8e3c3f */
[----:B------:R-:W-:-:S07]  /*2bc0*/  IMAD.U32 R3, RZ, RZ, UR5 ;  /* 0x00000005ff037e24 */ /* 0x000fce000f8e00ff */
.L_x_29:
[----:B------:R-:W-:Y:S05]  /*2bd0*/  @!P0 BRA `(.L_x_23) ;  /* 0x0000000000048947 */ /* 0x000fea0003800000 */
[----:B------:R-:W-:Y:S01]  /*2be0*/  BPT.TRAP 0x1 ;  /* 0x000000040000795c */ /* 0x000fe20000300000 */
.L_x_23:
[----:B------:R-:W0:Y:S01]  /*2bf0*/  S2UR UR5, SR_CgaCtaId ;  /* 0x00000000000579c3 */ /* 0x000e220000008800 */
[----:B------:R-:W-:Y:S01]  /*2c00*/  UMOV UR4, 0x400 ;  /* 0x0000040000047882 */ /* 0x000fe20000000000 */
[----:B------:R-:W-:Y:S01]  /*2c10*/  IMAD.U32 R5, RZ, RZ, UR10 ;  /* 0x0000000aff057e24 */ /* 0x000fe2000f8e00ff */
[----:B------:R-:W-:Y:S01]  /*2c20*/  SHF.L.U32 R6, R3, 0x1f, RZ ;  /* 0x0000001f03067819 */ /* 0x000fe200000006ff */
[----:B0-----:R-:W-:-:S06]  /*2c30*/  ULEA UR4, UR5, UR4, 0x18 ;  /* 0x0000000405047291 */ /* 0x001fcc000f8ec03f */
[----:B------:R-:W-:-:S05]  /*2c40*/  IMAD.U32 R0, RZ, RZ, UR4 ;  /* 0x00000004ff007e24 */ /* 0x000fca000f8e00ff */
[----:B------:R-:W-:-:S04]  /*2c50*/  LEA R5, R5, R0, 0x3 ;  /* 0x0000000005057211 */ /* 0x000fc800078e18ff */
[----:B------:R0:W1:Y:S01]  /*2c60*/  SYNCS.PHASECHK.TRANS64.TRYWAIT P1, [R5+URZ], R6 ;  /* 0x00000006050075a7 */ /* 0x000062000802017f */
[----:B------:R-:W-:Y:S05]  /*2c70*/  @!P0 BRA `(.L_x_24) ;  /* 0x0000000000048947 */ /* 0x000fea0003800000 */
[----:B------:R-:W-:Y:S01]  /*2c80*/  BPT.TRAP 0x1 ;  /* 0x000000040000795c */ /* 0x000fe20000300000 */
.L_x_24:
[----:B-1----:R-:W-:Y:S05]  /*2c90*/  @P1 BRA `(.L_x_25) ;  /* 0x0000000000081947 */ /* 0x002fea0003800000 */
[----:B------:R-:W1:Y:S02]  /*2ca0*/  SYNCS.PHASECHK.TRANS64.TRYWAIT P1, [R5+URZ], R6 ;  /* 0x00000006050075a7 */ /* 0x000e64000802017f */
[----:B-1----:R-:W-:Y:S05]  /*2cb0*/  @!P1 BRA `(.L_x_26) ;  /* 0x0000015400949947 */ /* 0x002fea0003800000 */
.L_x_25:
        /* <DEDUP_REMOVED lines=64> */
[----:B--2---:R-:W2:Y:S04]  /*30c0*/  LDL.LU.64 R24, [R1] ;  /* 0x0000000001187983 */ /* 0x004ea80000300a00 */
        /* <DEDUP_REMOVED lines=63> */
[----:B------:R-:W-:-:S02]  /*34c0*/  ULEA UR12, UR10, UR8, 0xa ;  /* 0x000000080a0c7291 */ /* 0x000fc4000f8e503f */
[----:B------:R-:W-:Y:S01]  /*34d0*/  ULEA UR13, UR10, UR9, 0xa ;  /* 0x000000090a0d7291 */ /* 0x000fe2000f8e503f */
[----:B------:R-:W-:Y:S01]  /*34e0*/  UMOV UR5, 0x80000020 ;  /* 0x8000002000057882 */ /* 0x000fe20000000000 */
[----:B------:R-:W-:-:S03]  /*34f0*/  UMOV UR7, 0x80000020 ;  /* 0x8000002000077882 */ /* 0x000fc60000000000 */
[----:B------:R-:W-:Y:S02]  /*3500*/  UMOV UR4, UR12 ;  /* 0x0000000c00047c82 */ /* 0x000fe40008000000 */
[----:B------:R-:W-:Y:S01]  /*3510*/  UMOV UR6, UR13 ;  /* 0x0000000d00067c82 */ /* 0x000fe20008000000 */
[----:B--2---:R-:W-:-:S06]  /*3520*/  WARPGROUP.ARRIVE ;  /* 0x00000000000079c5 */ /* 0x004fcc0000000000 */
[----:B------:R-:W-:Y:S03]  /*3530*/  HGMMA.64x256x16.F32 R24, gdesc[UR4], R24, gsb0 ;  /* 0x03e00000041879f0 */ /* 0x000fe60008000818 */
[----:B------:R-:W-:Y:S02]  /*3540*/  WARPGROUP.DEPBAR.LE gsb0, 0x0 ;  /* 0x00008000000079c5 */ /* 0x000fe40000010000 */
[----:B------:R-:W-:Y:S01]  /*3550*/  STL.64 [R1], R24 ;  /* 0x0000001801007387 */ /* 0x000fe20000100a00 */
[----:B01----:R-:W-:Y:S01]  /*3560*/  IMAD.MOV.U32 R6, RZ, RZ, R150 ;  /* 0x000000ffff067224 */ /* 0x003fe200078e0096 */
        /* <DEDUP_REMOVED lines=50> */
[----:B------:R0:W-:Y:S01]  /*3890*/  STL.64 [R1+0x68], R50 ;  /* 0x0000683201007387 */ /* 0x0001e20000100a00 */
[----:B------:R-:W-:Y:S01]  /*38a0*/  IMAD.MOV.U32 R203, RZ, RZ, R119 ;  /* 0x000000ffffcb7224 */ /* 0x000fe200078e0077 */
[----:B------:R-:W-:Y:S01]  /*38b0*/  MOV R170, R86 ;  /* 0x0000005600aa7202 */ /* 0x000fe20000000f00 */
[----:B------:R-:W-:Y:S01]  /*38c0*/  IMAD.MOV.U32 R201, RZ, RZ, R117 ;  /* 0x000000ffffc97224 */ /* 0x000fe200078e0075 */
[----:B------:R-:W2:Y:S01]  /*38d0*/  LDL.LU.64 R150, [R1+0x4b8] ;  /* 0x0004b80001967983 */ /* 0x000ea20000300a00 */
        /* <DEDUP_REMOVED lines=24> */
[----:B------:R-:W-:-:S02]  /*3a60*/  IMAD.MOV.U32 R184, RZ, RZ, R100 ;  /* 0x000000ffffb87224 */ /* 0x000fc400078e0064 */
[----:B------:R-:W-:Y:S01]  /*3a70*/  IMAD.MOV.U32 R182, RZ, RZ, R98 ;  /* 0x000000ffffb67224 */ /* 0x000fe200078e0062 */
[----:B------:R-:W2:Y:S01]  /*3a80*/  LDL.LU.64 R136, [R1+0x480] ;  /* 0x0004800001887983 */ /* 0x000ea20000300a00 */
[----:B------:R-:W-:Y:S02]  /*3a90*/  IMAD.MOV.U32 R183, RZ, RZ, R99 ;  /* 0x000000ffffb77224 */ /* 0x000fe400078e0063 */
[----:B------:R-:W-:Y:S01]  /*3aa0*/  IMAD.MOV.U32 R181, RZ, RZ, R97 ;  /* 0x000000ffffb57224 */ /* 0x000fe200078e0061 */
[----:B------:R-:W2:Y:S01]  /*3ab0*/  LDL.LU.64 R134, [R1+0x478] ;  /* 0x0004780001867983 */ /* 0x000ea20000300a00 */
[----:B------:R-:W-:Y:S02]  /*3ac0*/  IMAD.MOV.U32 R178, RZ, RZ, R94 ;  /* 0x000000ffffb27224 */ /* 0x000fe400078e005e */
        /* <DEDUP_REMOVED lines=76> */
[----:B0-----:R-:W2:Y:S04]  /*3f90*/  LDL.LU.64 R50, [R1+0x328] ;  /* 0x0003280001327983 */ /* 0x001ea80000300a00 */
        /* <DEDUP_REMOVED lines=14> */
[----:B------:R-:W-:-:S02]  /*4080*/  UMOV UR5, 0x80000020 ;  /* 0x8000002000057882 */ /* 0x000fc40000000000 */
[----:B-----5:R-:W-:Y:S01]  /*4090*/  STL [R1+0x2b8], R152 ;  /* 0x0002b89801007387 */ /* 0x020fe20000100800 */
[----:B--2---:R-:W-:-:S06]  /*40a0*/  WARPGROUP.ARRIVE ;  /* 0x00000000000079c5 */ /* 0x004fcc0000000000 */
[----:B------:R-:W-:Y:S03]  /*40b0*/  HGMMA.64x256x16.F32 R24, gdesc[UR4], R24, gsb0 ;  /* 0x03e00000041879f0 */ /* 0x000fe60008000818 */
        /* <DEDUP_REMOVED lines=84> */
[----:B------:R-:W-:Y:S01]  /*4600*/  IMAD.MOV.U32 R235, RZ, RZ, R5 ;  /* 0x000000ffffeb7224 */ /* 0x000fe200078e0005 */
[----:B------:R-:W-:Y:S02]  /*4610*/  UIADD3 UR4, UR12, 0x2, URZ ;  /* 0x000000020c047890 */ /* 0x000fe4000fffe03f */
[----:B------:R-:W-:Y:S01]  /*4620*/  UIADD3 UR6, UR13, 0x2, URZ ;  /* 0x000000020d067890 */ /* 0x000fe2000fffe03f */
[----:B------:R-:W-:Y:S01]  /*4630*/  UMOV UR5, 0x80000020 ;  /* 0x8000002000057882 */ /* 0x000fe20000000000 */
[----:B------:R-:W-:Y:S01]  /*4640*/  UMOV UR7, 0x80000020 ;  /* 0x8000002000077882 */ /* 0x000fe20000000000 */
        /* <DEDUP_REMOVED lines=96> */
[----:B------:R-:W-:Y:S01]  /*4c50*/  BPT.TRAP 0x1 ;  /* 0x000000040000795c */ /* 0x000fe20000300000 */
.L_x_27:
[----:B------:R-:W-:Y:S01]  /*4c60*/  ISETP.NE.AND P1, PT, R17, RZ, PT ;  /* 0x000000ff1100720c */ /* 0x000fe20003f25270 */
[----:B------:R-:W-:Y:S01]  /*4c70*/  UISETP.GT.U32.AND UP0, UPT, UR40, 0x1, UPT ;  /* 0x000000012800788c */ /* 0x000fe2000bf04070 */
[----:B------:R-:W-:-:S11]  /*4c80*/  MOV R5, UR11 ;  /* 0x0000000b00057c02 */ /* 0x000fd60008000f00 */
[----:B------:R-:W-:-:S04]  /*4c90*/  @P1 IMAD R5, R5, 0x8, R0 ;  /* 0x0000000805051824 */ /* 0x000fc800078e0200 */
[----:B------:R-:W-:-:S05]  /*4ca0*/  @P1 VIADD R5, R5, 0x38 ;  /* 0x0000003805051836 */ /* 0x000fca0000000000 */
[----:B-----5:R-:W-:-:S04]  /*4cb0*/  @P1 PRMT R5, R152, 0x654, R5 ;  /* 0x0000065498051816 */ /* 0x020fc80000000005 */
[----:B------:R0:W-:Y:S01]  /*4cc0*/  @P1 SYNCS.ARRIVE.TRANS64.RED.A1T0 RZ, [R5+URZ], RZ ;  /* 0x000000ff05ff19a7 */ /* 0x0001e2000810043f */
[----:B------:R-:W-:-:S13]  /*4cd0*/  PLOP3.LUT P1, PT, PT, PT, UP0, 0x80, 0x0 ;  /* 0x000000000000781c */ /* 0x000fda0003f2f008 */
[----:B0-----:R-:W-:Y:S05]  /*4ce0*/  @P1 BRA `(.L_x_28) ;  /* 0x0000000000041947 */ /* 0x001fea0003800000 */
[----:B------:R-:W-:Y:S01]  /*4cf0*/  BPT.TRAP 0x1 ;  /* 0x000000040000795c */ /* 0x000fe20000300000 */
.L_x_28:
[----:B------:R-:W-:Y:S01]  /*4d00*/  UIADD3 UR10, UR10, 0x1, URZ ;  /* 0x000000010a0a7890 */ /* 0x000fe2000fffe03f */
[C---:B------:R-:W-:Y:S01]  /*4d10*/  ISETP.GT.AND P1, PT, R4.reuse, 0x1, PT ;  /* 0x000000010400780c */ /* 0x040fe20003f24270 */
[----:B------:R-:W-:Y:S01]  /*4d20*/  UIADD3 UR11, UR11, 0x1, URZ ;  /* 0x000000010b0b7890 */ /* 0x000fe2000fffe03f */
[----:B------:R-:W-:Y:S01]  /*4d30*/  VIADD R4, R4, 0xffffffff ;  /* 0xffffffff04047836 */ /* 0x000fe20000000000 */
[----:B------:R-:W-:Y:S02]  /*4d40*/  UISETP.NE.AND UP0, UPT, UR10, 0x7, UPT ;  /* 0x000000070a00788c */ /* 0x000fe4000bf05270 */
[----:B------:R-:W-:Y:S02]  /*4d50*/  UISETP.NE.AND UP1, UPT, UR11, 0x7, UPT ;  /* 0x000000070b00788c */ /* 0x000fe4000bf25270 */
[----:B------:R-:W-:Y:S02]  /*4d60*/  USEL UR4, URZ, 0x1, UP0 ;  /* 0x000000013f047887 */ /* 0x000fe40008000000 */
[----:B------:R-:W-:-:S02]  /*4d70*/  USEL UR10, UR10, URZ, UP0 ;  /* 0x0000003f0a0a7287 */ /* 0x000fc40008000000 */
[----:B------:R-:W-:Y:S02]  /*4d80*/  USEL UR11, UR11, URZ, UP1 ;  /* 0x0000003f0b0b7287 */ /* 0x000fe40008800000 */
[----:B------:R-:W-:Y:S01]  /*4d90*/  LOP3.LUT R3, R3, UR4, RZ, 0x3c, !PT ;  /* 0x0000000403037c12 */ /* 0x000fe2000f8e3cff */
[----:B------:R-:W-:Y:S09]  /*4da0*/  @P1 BRA `(.L_x_29) ;  /* 0xffffffdc00881947 */ /* 0x000ff2000383ffff */
.L_x_22:
[----:B------:R-:W0:Y:S02]  /*4db0*/  LDC R3, c[0x0][0x28c] ;  /* 0x0000a300ff037b82 */ /* 0x000e240000000800 */
[----:B0-----:R-:W-:-:S13]  /*4dc0*/  ISETP.GE.AND P1, PT, R3, 0x1, PT ;  /* 0x000000010300780c */ /* 0x001fda0003f26270 */
[----:B------:R-:W-:Y:S05]  /*4dd0*/  @!P1 BRA `(.L_x_30) ;  /* 0x00000000005c9947 */ /* 0x000fea0003800000 */
[----:B------:R-:W-:Y:S05]  /*4de0*/  @!P0 BRA `(.L_x_31) ;  /* 0x0000000000048947 */ /* 0x000fea0003800000 */
[----:B------:R-:W-:Y:S01]  /*4df0*/  BPT.TRAP 0x1 ;  /* 0x000000040000795c */ /* 0x000fe20000300000 */
.L_x_31:
[----:B------:R-:W-:Y:S01]  /*4e00*/  ISETP.NE.AND P0, PT, R17, RZ, PT ;  /* 0x000000ff1100720c */ /* 0x000fe20003f05270 */
[----:B------:R-:W-:-:S12]  /*4e10*/  BSSY B0, `(.L_x_32) ;  /* 0x000000f000007945 */ /* 0x000fd80003800000 */
[----:B------:R-:W-:Y:S05]  /*4e20*/  @!P0 BRA `(.L_x_33) ;  /* 0x0000000000348947 */ /* 0x000fea0003800000 */
[----:B------:R-:W-:-:S04]  /*4e30*/  UISETP.LT.AND UP0, UPT, UR44, 0x1, UPT ;  /* 0x000000012c00788c */ /* 0x000fc8000bf01270 */
[----:B------:R-:W-:-:S04]  /*4e40*/  USEL UR6, UR44, 0x1, UP0 ;  /* 0x000000012c067887 */ /* 0x000fc80008000000 */
[----:B------:R-:W-:-:S04]  /*4e50*/  UIADD3 UR6, UR39, UR44, -UR6 ;  /* 0x0000002c27067290 */ /* 0x000fc8000fffe806 */
[----:B------:R-:W-:-:S04]  /*4e60*/  UIMAD.WIDE.U32 UR4, UR6, 0x24924925, URZ ;  /* 0x24924925060478a5 */ /* 0x000fc8000f8e003f */
[----:B------:R-:W-:-:S04]  /*4e70*/  UIADD3 UR4, UR6, -UR5, URZ ;  /* 0x8000000506047290 */ /* 0x000fc8000fffe03f */
[----:B------:R-:W-:-:S04]  /*4e80*/  ULEA.HI UR4, UR4, UR5, URZ, 0x1f ;  /* 0x0000000504047291 */ /* 0x000fc8000f8ff83f */
[----:B------:R-:W-:-:S04]  /*4e90*/  USHF.R.U32.HI UR4, URZ, 0x2, UR4 ;  /* 0x000000023f047899 */ /* 0x000fc80008011604 */
[----:B------:R-:W-:-:S06]  /*4ea0*/  UIMAD UR4, UR4, -0x7, UR6 ;  /* 0xfffffff9040478a4 */ /* 0x000fcc000f8e0206 */
[----:B------:R-:W-:-:S05]  /*4eb0*/  IMAD.U32 R3, RZ, RZ, UR4 ;  /* 0x00000004ff037e24 */ /* 0x000fca000f8e00ff */
[----:B------:R-:W-:-:S05]  /*4ec0*/  LEA R0, R3, R0, 0x3 ;  /* 0x0000000003007211 */ /* 0x000fca00078e18ff */
[----:B------:R-:W-:-:S05]  /*4ed0*/  VIADD R0, R0, 0x38 ;  /* 0x0000003800007836 */ /* 0x000fca0000000000 */
[----:B-----5:R-:W-:-:S04]  /*4ee0*/  PRMT R0, R152, 0x654, R0 ;  /* 0x0000065498007816 */ /* 0x020fc80000000000 */
[----:B------:R0:W-:Y:S03]  /*4ef0*/  SYNCS.ARRIVE.TRANS64.RED.A1T0 RZ, [R0+URZ], RZ ;  /* 0x000000ff00ff79a7 */ /* 0x0001e6000810043f */
.L_x_33:
[----:B------:R-:W-:Y:S05]  /*4f00*/  BSYNC B0 ;  /* 0x0000000000007941 */ /* 0x000fea0003800000 */
.L_x_32:
[----:B------:R-:W-:-:S06]  /*4f10*/  UISETP.GT.U32.AND UP0, UPT, UR40, 0x1, UPT ;  /* 0x000000012800788c */ /* 0x000fcc000bf04070 */
[----:B------:R-:W-:-:S13]  /*4f20*/  PLOP3.LUT P0, PT, PT, PT, UP0, 0x80, 0x0 ;  /* 0x000000000000781c */ /* 0x000fda0003f0f008 */
[----:B------:R-:W-:Y:S05]  /*4f30*/  @P0 BRA `(.L_x_30) ;  /* 0x0000000000040947 */ /* 0x000fea0003800000 */
[----:B------:R-:W-:Y:S01]  /*4f40*/  BPT.TRAP 0x1 ;  /* 0x000000040000795c */ /* 0x000fe20000300000 */
.L_x_30:
[----:B------:R-:W1:Y:S01]  /*4f50*/  S2R R8, SR_TID.X ;  /* 0x0000000000087919 */ /* 0x000e620000002100 */
[----:B------:R-:W-:Y:S01]  /*4f60*/  IMAD.MOV.U32 R19, RZ, RZ, 0x6540 ;  /* 0x00006540ff137424 */ /* 0x000fe200078e00ff */
[----:B------:R-:W-:Y:S02]  /*4f70*/  UIMAD.WIDE UR6, UR41, 0x100, URZ ;  /* 0x00000100290678a5 */ /* 0x000fe4000f8e023f */
[----:B------:R-:W-:Y:S01]  /*4f80*/  USHF.R.S32.HI UR10, URZ, 0x1f, UR43 ;  /* 0x0000001f3f0a7899 */ /* 0x000fe2000801142b */
[----:B------:R-:W-:Y:S01]  /*4f90*/  ULDC.64 UR8, c[0x0][0x5d0] ;  /* 0x0001740000087ab9 */ /* 0x000fe20000000a00 */
[----:B------:R-:W-:Y:S02]  /*4fa0*/  USHF.L.U32 UR41, UR41, 0x8, URZ ;  /* 0x0000000829297899 */ /* 0x000fe4000800063f */
[----:B------:R-:W-:Y:S02]  /*4fb0*/  UIMAD UR4, UR10, UR8, URZ ;  /* 0x000000080a0472a4 */ /* 0x000fe4000f8e023f */
[----:B------:R-:W-:-:S02]  /*4fc0*/  UIADD3 UR39, UR44, UR39, URZ ;  /* 0x000000272c277290 */ /* 0x000fc4000fffe03f */
[----:B------:R-:W-:Y:S02]  /*4fd0*/  UIMAD UR4, UR43, UR9, UR4 ;  /* 0x000000092b0472a4 */ /* 0x000fe4000f8e0204 */
[----:B------:R-:W-:Y:S01]  /*4fe0*/  UISETP.GT.U32.AND UP0, UPT, UR39, 0x6, UPT ;  /* 0x000000062700788c */ /* 0x000fe2000bf04070 */
[----:B------:R-:W-:Y:S01]  /*4ff0*/  ULDC UR9, c[0x0][0x284] ;  /* 0x0000a10000097ab9 */ /* 0x000fe20000000800 */
[----:B------:R-:W-:Y:S01]  /*5000*/  UISETP.GE.U32.AND UP1, UPT, UR44, 0x7, UPT ;  /* 0x000000072c00788c */ /* 0x000fe2000bf26070 */
[----:B------:R-:W-:Y:S01]  /*5010*/  IMAD.U32 R153, RZ, RZ, UR9 ;  /* 0x00000009ff997e24 */ /* 0x000fe2000f8e00ff */
[----:B------:R-:W-:Y:S01]  /*5020*/  UISETP.LT.U32.AND UP0, UPT, UR44, 0x7, UP0 ;  /* 0x000000072c00788c */ /* 0x000fe20008701070 */
[--C-:B-1----:R-:W-:Y:S01]  /*5030*/  SHF.R.U32.HI R4, RZ, 0x7, R8.reuse ;  /* 0x00000007ff047819 */ /* 0x102fe20000011608 */
[----:B------:R-:W-:Y:S01]  /*5040*/  IMAD.SHL.U32 R18, R8, 0x2, RZ ;  /* 0x0000000208127824 */ /* 0x000fe200078e00ff */
[----:B------:R-:W-:Y:S02]  /*5050*/  SHF.R.U32.HI R5, RZ, 0x2, R8 ;  /* 0x00000002ff057819 */ /* 0x000fe40000011608 */
[----:B------:R-:W-:-:S02]  /*5060*/  LOP3.LUT R4, R4, 0x1, RZ, 0xc0, !PT ;  /* 0x0000000104047812 */ /* 0x000fc400078ec0ff */
[----:B------:R-:W-:Y:S02]  /*5070*/  LOP3.LUT R6, R8, 0x60, RZ, 0xc0, !PT ;  /* 0x0000006008067812 */ /* 0x000fe400078ec0ff */
[----:B------:R-:W-:Y:S01]  /*5080*/  LOP3.LUT R5, R5, 0x7, RZ, 0xc0, !PT ;  /* 0x0000000705057812 */ /* 0x000fe200078ec0ff */
[----:B------:R-:W-:Y:S01]  /*5090*/  IMAD.SHL.U32 R3, R4, 0x40, RZ ;  /* 0x0000004004037824 */ /* 0x000fe200078e00ff */
[----:B------:R-:W-:Y:S02]  /*50a0*/  LOP3.LUT R18, R18, 0x6, RZ, 0xc0, !PT ;  /* 0x0000000612127812 */ /* 0x000fe400078ec0ff */
[----:B------:R-:W-:Y:S02]  /*50b0*/  SHF.R.U32.HI R6, RZ, 0x1, R6 ;  /* 0x00000001ff067819 */ /* 0x000fe40000011606 */
[--C-:B------:R-:W-:Y:S02]  /*50c0*/  LOP3.LUT R3, R3, 0x40, R5.reuse, 0xe2, !PT ;  /* 0x0000004003037812 */ /* 0x100fe400078ee205 */
[----:B------:R-:W-:Y:S01]  /*50d0*/  PRMT R18, R18, R19, UR42 ;  /* 0x0000002a12127e16 */ /* 0x000fe20008000013 */
[----:B------:R-:W-:Y:S01]  /*50e0*/  USHF.L.U32 UR42, UR42, 0x8, URZ ;  /* 0x000000082a2a7899 */ /* 0x000fe2000800063f */
[----:B0-----:R-:W-:Y:S01]  /*50f0*/  IADD3 R0, RZ, -R6, -R5 ;  /* 0x80000006ff007210 */ /* 0x001fe20007ffe805 */
[----:B------:R-:W-:Y:S01]  /*5100*/  IMAD.MOV.U32 R5, RZ, RZ, -0x2 ;  /* 0xfffffffeff057424 */ /* 0x000fe200078e00ff */
[----:B------:R-:W-:-:S02]  /*5110*/  LOP3.LUT R3, R3, UR6, R6, 0xfe, !PT ;  /* 0x0000000603037c12 */ /* 0x000fc4000f8efe06 */
[----:B------:R-:W-:Y:S01]  /*5120*/  SHF.R.S32.HI R19, RZ, 0x1f, R18 ;  /* 0x0000001fff137819 */ /* 0x000fe20000011412 */
[----:B------:R-:W-:Y:S01]  /*5130*/  IMAD R0, R4, -0x40, R0 ;  /* 0xffffffc004007824 */ /* 0x000fe200078e0200 */
[----:B------:R-:W-:Y:S01]  /*5140*/  MOV R6, UR8 ;  /* 0x0000000800067c02 */ /* 0x000fe20008000f00 */
[----:B------:R-:W-:Y:S02]  /*5150*/  ULDC UR8, c[0x0][0x288] ;  /* 0x0000a20000087ab9 */ /* 0x000fe40000000800 */
[----:B------:R-:W-:Y:S01]  /*5160*/  UISETP.GE.AND UP2, UPT, UR42, UR8, UPT ;  /* 0x000000082a00728c */ /* 0x000fe2000bf46270 */
[----:B------:R-:W-:Y:S01]  /*5170*/  IADD3 R153, R153, -UR41, R0 ;  /* 0x8000002999997c10 */ /* 0x000fe2000fffe000 */
[----:B------:R-:W-:Y:S01]  /*5180*/  IMAD.WIDE.U32 R6, R6, UR43, R18 ;  /* 0x0000002b06067c25 */ /* 0x000fe2000f8e0012 */
[----:B------:R-:W-:Y:S01]  /*5190*/  LOP3.LUT R0, R8, 0x3, RZ, 0xc0, !PT ;  /* 0x0000000308007812 */ /* 0x000fe200078ec0ff */
[----:B------:R-:W-:Y:S02]  /*51a0*/  UISETP.GE.OR UP2, UPT, UR41, UR9, UP2 ;  /* 0x000000092900728c */ /* 0x000fe40009746670 */
[----:B------:R-:W-:Y:S01]  /*51b0*/  VIADD R7, R7, UR4 ;  /* 0x0000000407077c36 */ /* 0x000fe20008000000 */
[----:B------:R-:W-:Y:S01]  /*51c0*/  UIMAD.WIDE.U32 UR4, UR39, 0x24924925, URZ ;  /* 0x24924925270478a5 */ /* 0x000fe2000f8e003f */
[----:B------:R-:W-:Y:S01]  /*51d0*/  IMAD R0, R0, R5, UR8 ;  /* 0x0000000800007e24 */ /* 0x000fe2000f8e0205 */
[----:B------:R-:W-:Y:S01]  /*51e0*/  USEL UR8, URZ, 0x1, !UP0 ;  /* 0x000000013f087887 */ /* 0x000fe2000c000000 */
[----:B------:R-:W-:Y:S01]  /*51f0*/  PLOP3.LUT P0, PT, PT, PT, UP2, 0x80, 0x0 ;  /* 0x000000000000781c */ /* 0x000fe20003f0f028 */
[----:B------:R-:W-:Y:S01]  /*5200*/  UIADD3 UR4, UR39, -UR5, URZ ;  /* 0x8000000527047290 */ /* 0x000fe2000fffe03f */
[----:B------:R-:W-:Y:S01]  /*5210*/  VIADD R0, R0, -UR42 ;  /* 0x8000002a00007c36 */ /* 0x000fe20008000000 */
[----:B------:R-:W-:-:S02]  /*5220*/  ULOP3.LUT UR38, UR38, UR8, URZ, 0x3c, !UPT ;  /* 0x0000000826267292 */ /* 0x000fc4000f8e3c3f */
[----:B------:R-:W-:Y:S01]  /*5230*/  ULEA.HI UR4, UR4, UR5, URZ, 0x1f ;  /* 0x0000000504047291 */ /* 0x000fe2000f8ff83f */
[----:B------:R-:W-:-:S03]  /*5240*/  UMOV UR41, 0xffffffff ;  /* 0xffffffff00297882 */ /* 0x000fc60000000000 */
[----:B------:R-:W-:-:S04]  /*5250*/  USHF.R.U32.HI UR4, URZ, 0x2, UR4 ;  /* 0x000000023f047899 */ /* 0x000fc80008011604 */
[----:B------:R-:W-:Y:S02]  /*5260*/  @UP1 ULOP3.LUT UR38, UR38, 0x1, UR4, 0x78, !UPT ;  /* 0x0000000126261892 */ /* 0x000fe4000f8e7804 */
[----:B------:R-:W-:Y:S01]  /*5270*/  UIMAD UR39, UR4, -0x7, UR39 ;  /* 0xfffffff9042778a4 */ /* 0x000fe2000f8e0227 */
[----:B------:R-:W-:Y:S11]  /*5280*/  @P0 BRA `(.L_x_34) ;  /* 0x0000010c00e80947 */ /* 0x000ff60003800000 */
[----:B-----5:R-:W-:Y:S01]  /*5290*/  FSETP.NEU.AND P0, PT, R16, RZ, PT ;  /* 0x000000ff1000720b */ /* 0x020fe20003f0d000 */
[----:B------:R-:W-:Y:S01]  /*52a0*/  ULDC.64 UR8, c[0x0][0x5c8] ;  /* 0x0001720000087ab9 */ /* 0x000fe20000000a00 */
[----:B------:R-:W-:Y:S01]  /*52b0*/  ISETP.GT.AND P3, PT, R153, RZ, PT ;  /* 0x000000ff9900720c */ /* 0x000fe20003f64270 */
[----:B------:R-:W-:Y:S01]  /*52c0*/  UIMAD UR4, UR7, UR8, URZ ;  /* 0x00000008070472a4 */ /* 0x000fe2000f8e023f */
[----:B------:R-:W-:Y:S01]  /*52d0*/  MOV R10, UR9 ;  /* 0x00000009000a7c02 */ /* 0x000fe20008000f00 */
[C---:B------:R-:W-:Y:S01]  /*52e0*/  IMAD.WIDE.U32 R6, R3.reuse, UR8, R6 ;  /* 0x0000000803067c25 */ /* 0x040fe2000f8e0006 */
[----:B------:R-:W-:Y:S01]  /*52f0*/  BSSY B0, `(.L_x_34) ;  /* 0x00010f3000007945 */ /* 0x000fe20003800000 */
[----:B------:R-:W-:Y:S02]  /*5300*/  ISETP.GT.AND P1, PT, R0, RZ, P3 ;  /* 0x000000ff0000720c */ /* 0x000fe40001f24270 */
[----:B------:R-:W-:-:S04]  /*5310*/  IMAD R10, R3, R10, UR4 ;  /* 0x00000004030a7e24 */ /* 0x000fc8000f8e020a */
[----:B------:R-:W-:Y:S01]  /*5320*/  IMAD.IADD R10, R7, 0x1, R10 ;  /* 0x00000001070a7824 */ /* 0x000fe200078e020a */
[----:B------:R-:W-:Y:S06]  /*5330*/  @!P0 BRA `(.L_x_35) ;  /* 0x000000b800108947 */ /* 0x000fec0003800000 */
[----:B------:R-:W0:Y:S01]  /*5340*/  LDC.64 R22, c[0x0][0x5b8] ;  /* 0x00016e00ff167b82 */ /* 0x000e220000000a00 */
[----:B------:R-:W2:Y:S01]  /*5350*/  LDL.LU R11, [R1] ;  /* 0x00000000010b7983 */ /* 0x000ea20000300800 */
[----:B------:R-:W-:-:S06]  /*5360*/  ULDC.64 UR4, c[0x0][0x5c0] ;  /* 0x0001700000047ab9 */ /* 0x000fcc0000000a00 */
[----:B------:R-:W1:Y:S08]  /*5370*/  LDC.64 R14, c[0x0][0x5b0] ;  /* 0x00016c00ff0e7b82 */ /* 0x000e700000000a00 */
[----:B------:R-:W3:Y:S01]  /*5380*/  LDC.64 R12, c[0x0][0x5a8] ;  /* 0x00016a00ff0c7b82 */ /* 0x000ee20000000a00 */
[C---:B0-----:R-:W-:Y:S02]  /*5390*/  IMAD R159, R22.reuse, UR10, RZ ;  /* 0x0000000a169f7c24 */ /* 0x041fe4000f8e02ff */
[----:B------:R-:W-:-:S04]  /*53a0*/  IMAD.WIDE.U32 R154, R22, UR43, R18 ;  /* 0x0000002b169a7c25 */ /* 0x000fc8000f8e0012 */
[----:B------:R-:W-:Y:S02]  /*53b0*/  IMAD R159, R23, UR43, R159 ;  /* 0x0000002b179f7c24 */ /* 0x000fe4000f8e029f */
[----:B-1----:R-:W-:Y:S02]  /*53c0*/  IMAD R158, R14, UR7, RZ ;  /* 0x000000070e9e7c24 */ /* 0x002fe4000f8e02ff */
[----:B------:R-:W-:Y:S02]  /*53d0*/  IMAD.IADD R21, R155, 0x1, R159 ;  /* 0x000000019b157824 */ /* 0x000fe400078e029f */
[----:B------:R-:W-:Y:S02]  /*53e0*/  IMAD.MOV.U32 R20, RZ, RZ, R154 ;  /* 0x000000ffff147224 */ /* 0x000fe400078e009a */
[C---:B------:R-:W-:Y:S02]  /*53f0*/  IMAD R158, R3.reuse, R15, R158 ;  /* 0x0000000f039e7224 */ /* 0x040fe400078e029e */
[----:B------:R-:W-:-:S04]  /*5400*/  IMAD.WIDE.U32 R4, R3, R14, R20 ;  /* 0x0000000e03047225 */ /* 0x000fc800078e0014 */
[----:B------:R-:W-:Y:S01]  /*5410*/  IMAD.IADD R5, R5, 0x1, R158 ;  /* 0x0000000105057824 */ /* 0x000fe200078e029e */
[----:B---3--:R-:W-:-:S04]  /*5420*/  LEA R8, P0, R4, R12, 0x1 ;  /* 0x0000000c04087211 */ /* 0x008fc800078008ff */
[----:B------:R-:W-:-:S05]  /*5430*/  LEA.HI.X R9, R4, R13, R5, 0x1, P0 ;  /* 0x0000000d04097211 */ /* 0x000fca00000f0c05 */
[----:B------:R-:W3:Y:S01]  /*5440*/  @P1 LDG.E.LTC128B.U16 R23, desc[UR36][R8.64] ;  /* 0x0000002408171981 */ /* 0x000ee2000c1e1520 */
[----:B------:R-:W-:Y:S01]  /*5450*/  BSSY B1, `(.L_x_36) ;  /* 0x0000011000017945 */ /* 0x000fe20003800000 */
[----:B---3--:R-:W-:-:S05]  /*5460*/  HADD2.F32 R4, -RZ, R23.H0_H0 ;  /* 0x20000017ff047230 */ /* 0x008fca0000004100 */
[----:B------:R-:W-:-:S04]  /*5470*/  FMUL R4, R4, R16 ;  /* 0x0000001004047220 */ /* 0x000fc80000400000 */
[----:B--2---:R-:W-:Y:S01]  /*5480*/  FFMA R7, R11, R2, R4 ;  /* 0x000000020b077223 */ /* 0x004fe20000000004 */
[----:B------:R-:W-:-:S04]  /*5490*/  LEA R4, P0, R6, UR4, 0x1 ;  /* 0x0000000406047c11 */ /* 0x000fc8000f8008ff */
[----:B------:R-:W-:Y:S02]  /*54a0*/  LEA.HI.X R5, R6, UR5, R10, 0x1, P0 ;  /* 0x0000000506057c11 */ /* 0x000fe400080f0c0a */
[----:B------:R-:W-:-:S05]  /*54b0*/  F2FP.F16.F32.PACK_AB R6, RZ, R7 ;  /* 0x00000007ff06723e */ /* 0x000fca00000000ff */
[----:B------:R0:W-:Y:S02]  /*54c0*/  @P1 STG.E.U16 desc[UR36][R4.64], R6 ;  /* 0x0000000604001986 */ /* 0x0001e4000c101524 */
[----:B0-----:R-:W-:-:S05]  /*54d0*/  IMAD.WIDE.U32 R6, R3, R14, R18 ;  /* 0x0000000e03067225 */ /* 0x001fca00078e0012 */
[----:B------:R-:W-:-:S03]  /*54e0*/  IADD3 R7, R158, R7, RZ ;  /* 0x000000079e077210 */ /* 0x000fc60007ffe0ff */
[----:B------:R-:W-:-:S04]  /*54f0*/  IMAD.WIDE.U32 R6, R22, UR43, R6 ;  /* 0x0000002b16067c25 */ /* 0x000fc8000f8e0006 */
[----:B------:R-:W-:Y:S01]  /*5500*/  IMAD.IADD R7, R159, 0x1, R7 ;  /* 0x000000019f077824 */ /* 0x000fe200078e0207 */
[----:B------:R-:W-:-:S04]  /*5510*/  LEA R10, P0, R6, R12, 0x1 ;  /* 0x0000000c060a7211 */ /* 0x000fc800078008ff */
[----:B------:R-:W-:Y:S02]  /*5520*/  LEA.HI.X R11, R6, R13, R7, 0x1, P0 ;  /* 0x0000000d060b7211 */ /* 0x000fe400000f0c07 */
[----:B------:R-:W-:-:S13]  /*5530*/  ISETP.GT.AND P0, PT, R0, 0x1, P3 ;  /* 0x000000010000780c */ /* 0x000fda0001f04270 */
[----:B------:R-:W-:Y:S05]  /*5540*/  @!P0 BRA `(.L_x_37) ;  /* 0x0000000000048947 */ /* 0x000fea0003800000 */
[----:B------:R0:W5:Y:S02]  /*5550*/  LDG.E.LTC128B.U16 R23, desc[UR36][R10.64+0x2] ;  /* 0x000002240a177981 */ /* 0x000164000c1e1520 */
.L_x_37:
[----:B------:R-:W-:Y:S05]  /*5560*/  BSYNC B1 ;  /* 0x0000000000017941 */ /* 0x000fea0003800000 */
.L_x_36:
[----:B------:R-:W2:Y:S01]  /*5570*/  LDL.LU R7, [R1+0x4] ;  /* 0x0000040001077983 */ /* 0x000ea20000300800 */
[----:B-----5:R-:W-:Y:S01]  /*5580*/  HADD2.F32 R6, -RZ, R23.H0_H0 ;  /* 0x20000017ff067230 */ /* 0x020fe20000004100 */
[C---:B------:R-:W-:Y:S01]  /*5590*/  SHF.L.U64.HI R157, R14.reuse, 0x3, R15 ;  /* 0x000000030e9d7819 */ /* 0x040fe2000001020f */
[----:B------:R-:W-:Y:S01]  /*55a0*/  IMAD.SHL.U32 R156, R14, 0x8, RZ ;  /* 0x000000080e9c7824 */ /* 0x000fe200078e00ff */
[----:B------:R-:W3:Y:S02]  /*55b0*/  LDL.LU R160, [R1+0x8] ;  /* 0x0000080001a07983 */ /* 0x000ee40000300800 */
[----:B------:R-:W-:-:S04]  /*55c0*/  FMUL R6, R6, R16 ;  /* 0x0000001006067220 */ /* 0x000fc80000400000 */
[----:B--2---:R-:W-:-:S05]  /*55d0*/  FFMA R6, R7, R2, R6 ;  /* 0x0000000207067223 */ /* 0x004fca0000000006 */
[----:B------:R-:W-:-:S05]  /*55e0*/  F2FP.F16.F32.PACK_AB R6, RZ, R6 ;  /* 0x00000006ff06723e */ /* 0x000fca00000000ff */
[----:B------:R1:W-:Y:S01]  /*55f0*/  @P0 STG.E.U16 desc[UR36][R4.64+0x2], R6 ;  /* 0x0000020604000986 */ /* 0x0003e2000c101524 */
[----:B------:R-:W-:-:S04]  /*5600*/  ISETP.GT.AND P0, PT, R153, 0x8, PT ;  /* 0x000000089900780c */ /* 0x000fc80003f04270 */
[----:B------:R-:W-:Y:S01]  /*5610*/  ISETP.GT.AND P1, PT, R0, RZ, P0 ;  /* 0x000000ff0000720c */ /* 0x000fe20000724270 */
[----:B-1----:R-:W-:-:S04]  /*5620*/  IMAD.WIDE.U32 R6, R3, R14, R156 ;  /* 0x0000000e03067225 */ /* 0x002fc800078e009c */
[----:B------:R-:W-:Y:S01]  /*5630*/  IMAD.IADD R158, R158, 0x1, R7 ;  /* 0x000000019e9e7824 */ /* 0x000fe200078e0207 */
[----:B------:R-:W-:-:S05]  /*5640*/  IADD3 R7, P2, R154, R6, RZ ;  /* 0x000000069a077210 */ /* 0x000fca0007f5e0ff */
[----:B------:R-:W-:Y:S01]  /*5650*/  IMAD.X R9, R158, 0x1, R21, P2 ;  /* 0x000000019e097824 */ /* 0x000fe200010e0615 */
[----:B------:R-:W-:-:S04]  /*5660*/  LEA R8, P2, R7, R12, 0x1 ;  /* 0x0000000c07087211 */ /* 0x000fc800078408ff */
[----:B------:R-:W-:-:S05]  /*5670*/  LEA.HI.X R9, R7, R13, R9, 0x1, P2 ;  /* 0x0000000d07097211 */ /* 0x000fca00010f0c09 */
[----:B------:R1:W2:Y:S01]  /*5680*/  @P1 LDG.E.LTC128B.U16 R23, desc[UR36][R8.64] ;  /* 0x0000002408171981 */ /* 0x0002a2000c1e1520 */
[----:B------:R-:W-:Y:S01]  /*5690*/  IADD3 R6, P2, R18, R6, RZ ;  /* 0x0000000612067210 */ /* 0x000fe20007f5e0ff */
[----:B------:R-:W-:Y:S01]  /*56a0*/  BSSY B1, `(.L_x_38) ;  /* 0x0000016000017945 */ /* 0x000fe20003800000 */
[----:B------:R-:W-:Y:S02]  /*56b0*/  ISETP.GT.AND P4, PT, R0, 0x1, P0 ;  /* 0x000000010000780c */ /* 0x000fe40000784270 */
[----:B------:R-:W-:Y:S01]  /*56c0*/  IADD3.X R7, R19, R158, RZ, P2, !PT ;  /* 0x0000009e13077210 */ /* 0x000fe200017fe4ff */
[----:B------:R-:W-:Y:S02]  /*56d0*/  IMAD.U32 R158, RZ, RZ, UR9 ;  /* 0x00000009ff9e7e24 */ /* 0x000fe4000f8e00ff */
[----:B------:R-:W-:-:S04]  /*56e0*/  IMAD.WIDE.U32 R6, R22, UR43, R6 ;  /* 0x0000002b16067c25 */ /* 0x000fc8000f8e0006 */
[----:B------:R-:W-:Y:S01]  /*56f0*/  IMAD.IADD R7, R159, 0x1, R7 ;  /* 0x000000019f077824 */ /* 0x000fe200078e0207 */
[----:B-1----:R-:W-:-:S04]  /*5700*/  LEA R8, P2, R6, R12, 0x1 ;  /* 0x0000000c06087211 */ /* 0x002fc800078408ff */
[----:B------:R-:W-:Y:S01]  /*5710*/  LEA.HI.X R9, R6, R13, R7, 0x1, P2 ;  /* 0x0000000d06097211 */ /* 0x000fe200010f0c07 */
[----:B--2---:R-:W-:-:S05]  /*5720*/  HADD2.F32 R6, -RZ, R23.H0_H0 ;  /* 0x20000017ff067230 */ /* 0x004fca0000004100 */
[----:B------:R-:W-:-:S04]  /*5730*/  FMUL R6, R6, R16 ;  /* 0x0000001006067220 */ /* 0x000fc80000400000 */
[----:B---3--:R-:W-:Y:S01]  /*5740*/  FFMA R7, R160, R2, R6 ;  /* 0x00000002a0077223 */ /* 0x008fe20000000006 */
[----:B------:R-:W-:Y:S02]  /*5750*/  IMAD.U32 R160, RZ, RZ, UR8 ;  /* 0x00000008ffa07e24 */ /* 0x000fe4000f8e00ff */
[----:B------:R-:W-:Y:S02]  /*5760*/  IMAD.U32 R6, RZ, RZ, UR8 ;  /* 0x00000008ff067e24 */ /* 0x000fe4000f8e00ff */
[----:B------:R-:W-:Y:S02]  /*5770*/  F2FP.F16.F32.PACK_AB R7, RZ, R7 ;  /* 0x00000007ff07723e */ /* 0x000fe400000000ff */
[----:B------:R-:W-:Y:S02]  /*5780*/  SHF.L.U32 R160, R160, 0x4, RZ ;  /* 0x00000004a0a07819 */ /* 0x000fe400000006ff */
[----:B------:R-:W-:Y:S02]  /*5790*/  SHF.L.U64.HI R158, R6, 0x4, R158 ;  /* 0x00000004069e7819 */ /* 0x000fe4000001029e */
[----:B------:R-:W-:-:S02]  /*57a0*/  IADD3 R6, P2, R160, R4, RZ ;  /* 0x00000004a0067210 */ /* 0x000fc40007f5e0ff */
[----:B------:R-:W-:-:S03]  /*57b0*/  PRMT R161, R7, 0x7610, R161 ;  /* 0x0000761007a17816 */ /* 0x000fc600000000a1 */
[----:B------:R-:W-:-:S05]  /*57c0*/  IMAD.X R7, R158, 0x1, R5, P2 ;  /* 0x000000019e077824 */ /* 0x000fca00010e0605 */
[----:B------:R1:W-:Y:S01]  /*57d0*/  @P1 STG.E.U16 desc[UR36][R6.64], R161 ;  /* 0x000000a106001986 */ /* 0x0003e2000c101524 */
[----:B------:R-:W-:Y:S05]  /*57e0*/  @!P4 BRA `(.L_x_39) ;  /* 0x000000000004c947 */ /* 0x000fea0003800000 */
[----:B------:R2:W5:Y:S02]  /*57f0*/  LDG.E.LTC128B.U16 R23, desc[UR36][R8.64+0x2] ;  /* 0x0000022408177981 */ /* 0x000564000c1e1520 */
.L_x_39:
[----:B------:R-:W-:Y:S05]  /*5800*/  BSYNC B1 ;  /* 0x0000000000017941 */ /* 0x000fea0003800000 */
.L_x_38:
[----:B------:R-:W3:Y:S01]  /*5810*/  LDL.LU R162, [R1+0xc] ;  /* 0x00000c0001a27983 */ /* 0x000ee20000300800 */
[----:B-1---5:R-:W-:Y:S01]  /*5820*/  HADD2.F32 R161, -RZ, R23.H0_H0 ;  /* 0x20000017ffa17230 */ /* 0x022fe20000004100 */
[----:B------:R-:W-:Y:S01]  /*5830*/  ISETP.GT.AND P1, PT, R0, 0x8, P3 ;  /* 0x000000080000780c */ /* 0x000fe20001f24270 */
[----:B------:R-:W-:Y:S03]  /*5840*/  BSSY B1, `(.L_x_40) ;  /* 0x0000007000017945 */ /* 0x000fe60003800000 */
[----:B------:R-:W-:-:S04]  /*5850*/  FMUL R161, R161, R16 ;  /* 0x00000010a1a17220 */ /* 0x000fc80000400000 */
[----:B---3--:R-:W-:-:S05]  /*5860*/  FFMA R161, R162, R2, R161 ;  /* 0x00000002a2a17223 */ /* 0x008fca00000000a1 */
[----:B------:R-:W-:-:S05]  /*5870*/  F2FP.F16.F32.PACK_AB R161, RZ, R161 ;  /* 0x000000a1ffa1723e */ /* 0x000fca00000000ff */
[----:B------:R1:W-:Y:S01]  /*5880*/  @P4 STG.E.U16 desc[UR36][R6.64+0x2], R161 ;  /* 0x000002a106004986 */ /* 0x0003e2000c101524 */
[----:B------:R-:W-:Y:S05]  /*5890*/  @!P1 BRA `(.L_x_41) ;  /* 0x0000000000049947 */ /* 0x000fea0003800000 */
[----:B------:R3:W5:Y:S02]  /*58a0*/  LDG.E.LTC128B.U16 R23, desc[UR36][R10.64+0x10] ;  /* 0x000010240a177981 */ /* 0x000764000c1e1520 */
.L_x_41:
[----:B------:R-:W-:Y:S05]  /*58b0*/  BSYNC B1 ;  /* 0x0000000000017941 */ /* 0x000fea0003800000 */
.L_x_40:
[----:B------:R-:W4:Y:S01]  /*58c0*/  LDL.LU R162, [R1+0x10] ;  /* 0x0000100001a27983 */ /* 0x000f220000300800 */
[----:B-1---5:R-:W-:Y:S01]  /*58d0*/  HADD2.F32 R161, -RZ, R23.H0_H0 ;  /* 0x20000017ffa17230 */ /* 0x022fe20000004100 */
[----:B------:R-:W-:Y:S01]  /*58e0*/  ISETP.GT.AND P2, PT, R0, 0x9, P3 ;  /* 0x000000090000780c */ /* 0x000fe20001f44270 */
[----:B------:R-:W-:Y:S03]  /*58f0*/  BSSY B1, `(.L_x_42) ;  /* 0x0000007000017945 */ /* 0x000fe60003800000 */
[----:B------:R-:W-:-:S04]  /*5900*/  FMUL R161, R161, R16 ;  /* 0x00000010a1a17220 */ /* 0x000fc80000400000 */
[----:B----4-:R-:W-:-:S05]  /*5910*/  FFMA R161, R162, R2, R161 ;  /* 0x00000002a2a17223 */ /* 0x010fca00000000a1 */
[----:B------:R-:W-:-:S05]  /*5920*/  F2FP.F16.F32.PACK_AB R161, RZ, R161 ;  /* 0x000000a1ffa1723e */ /* 0x000fca00000000ff */
[----:B------:R1:W-:Y:S01]  /*5930*/  @P1 STG.E.U16 desc[UR36][R4.64+0x10], R161 ;  /* 0x000010a104001986 */ /* 0x0003e2000c101524 */
[----:B------:R-:W-:Y:S05]  /*5940*/  @!P2 BRA `(.L_x_43) ;  /* 0x000000000004a947 */ /* 0x000fea0003800000 */
[----:B------:R4:W5:Y:S02]  /*5950*/  LDG.E.LTC128B.U16 R23, desc[UR36][R10.64+0x12] ;  /* 0x000012240a177981 */ /* 0x000964000c1e1520 */
.L_x_43:
[----:B------:R-:W-:Y:S05]  /*5960*/  BSYNC B1 ;  /* 0x0000000000017941 */ /* 0x000fea0003800000 */
.L_x_42:
[----:B------:R-:W2:Y:S01]  /*5970*/  LDL.LU R162, [R1+0x14] ;  /* 0x0000140001a27983 */ /* 0x000ea20000300800 */
[----:B-1---5:R-:W-:Y:S01]  /*5980*/  HADD2.F32 R161, -RZ, R23.H0_H0 ;  /* 0x20000017ffa17230 */ /* 0x022fe20000004100 */
[----:B------:R-:W-:Y:S01]  /*5990*/  ISETP.GT.AND P1, PT, R0, 0x8, P0 ;  /* 0x000000080000780c */ /* 0x000fe20000724270 */
[----:B------:R-:W-:Y:S03]  /*59a0*/  BSSY B1, `(.L_x_44) ;  /* 0x0000007000017945 */ /* 0x000fe60003800000 */
[----:B------:R-:W-:-:S04]  /*59b0*/  FMUL R161, R161, R16 ;  /* 0x00000010a1a17220 */ /* 0x000fc80000400000 */
[----:B--2---:R-:W-:-:S05]  /*59c0*/  FFMA R161, R162, R2, R161 ;  /* 0x00000002a2a17223 */ /* 0x004fca00000000a1 */
[----:B------:R-:W-:-:S05]  /*59d0*/  F2FP.F16.F32.PACK_AB R161, RZ, R161 ;  /* 0x000000a1ffa1723e */ /* 0x000fca00000000ff */
[----:B------:R1:W-:Y:S01]  /*59e0*/  @P2 STG.E.U16 desc[UR36][R4.64+0x12], R161 ;  /* 0x000012a104002986 */ /* 0x0003e2000c101524 */
[----:B------:R-:W-:Y:S05]  /*59f0*/  @!P1 BRA `(.L_x_45) ;  /* 0x0000000000049947 */ /* 0x000fea0003800000 */
[----:B------:R2:W5:Y:S02]  /*5a00*/  LDG.E.LTC128B.U16 R23, desc[UR36][R8.64+0x10] ;  /* 0x0000102408177981 */ /* 0x000564000c1e1520 */
.L_x_45:
[----:B------:R-:W-:Y:S05]  /*5a10*/  BSYNC B1 ;  /* 0x0000000000017941 */ /* 0x000fea0003800000 */
.L_x_44:
        /* <DEDUP_REMOVED lines=10> */
.L_x_47:
[----:B------:R-:W-:Y:S05]  /*5ac0*/  BSYNC B1 ;  /* 0x0000000000017941 */ /* 0x000fea0003800000 */
.L_x_46:
        /* <DEDUP_REMOVED lines=10> */
.L_x_49:
[----:B------:R-:W-:Y:S05]  /*5b70*/  BSYNC B1 ;  /* 0x0000000000017941 */ /* 0x000fea0003800000 */
.L_x_48:
        /* <DEDUP_REMOVED lines=10> */
.L_x_51:
[----:B------:R-:W-:Y:S05]  /*5c20*/  BSYNC B1 ;  /* 0x0000000000017941 */ /* 0x000fea0003800000 */
.L_x_50:
        /* <DEDUP_REMOVED lines=10> */
.L_x_53:
[----:B------:R-:W-:Y:S05]  /*5cd0*/  BSYNC B1 ;  /* 0x0000000000017941 */ /* 0x000fea0003800000 */
.L_x_52:
        /* <DEDUP_REMOVED lines=10> */
.L_x_55:
[----:B------:R-:W-:Y:S05]  /*5d80*/  BSYNC B1 ;  /* 0x0000000000017941 */ /* 0x000fea0003800000 */
.L_x_54:
        /* <DEDUP_REMOVED lines=10> */
.L_x_57:
[----:B------:R-:W-:Y:S05]  /*5e30*/  BSYNC B1 ;  /* 0x0000000000017941 */ /* 0x000fea0003800000 */
.L_x_56:
        /* <DEDUP_REMOVED lines=10> */
.L_x_59:
[----:B------:R-:W-:Y:S05]  /*5ee0*/  BSYNC B1 ;  /* 0x0000000000017941 */ /* 0x000fea0003800000 */
.L_x_58:
        /* <DEDUP_REMOVED lines=10> */
.L_x_61:
[----:B------:R-:W-:Y:S05]  /*5f90*/  BSYNC B1 ;  /* 0x0000000000017941 */ /* 0x000fea0003800000 */
.L_x_60:
        /* <DEDUP_REMOVED lines=10> */
.L_x_63:
[----:B------:R-:W-:Y:S05]  /*6040*/  BSYNC B1 ;  /* 0x0000000000017941 */ /* 0x000fea0003800000 */
.L_x_62:
        /* <DEDUP_REMOVED lines=10> */
.L_x_65:
[----:B------:R-:W-:Y:S05]  /*60f0*/  BSYNC B1 ;  /* 0x0000000000017941 */ /* 0x000fea0003800000 */
.L_x_64:
        /* <DEDUP_REMOVED lines=10> */
.L_x_67:
[----:B------:R-:W-:Y:S05]  /*61a0*/  BSYNC B1 ;  /* 0x0000000000017941 */ /* 0x000fea0003800000 */
.L_x_66:
        /* <DEDUP_REMOVED lines=10> */
.L_x_69:
[----:B------:R-:W-:Y:S05]  /*6250*/  BSYNC B1 ;  /* 0x0000000000017941 */ /* 0x000fea0003800000 */
.L_x_68:
        /* <DEDUP_REMOVED lines=10> */
.L_x_71:
[----:B------:R-:W-:Y:S05]  /*6300*/  BSYNC B1 ;  /* 0x0000000000017941 */ /* 0x000fea0003800000 */
.L_x_70:
        /* <DEDUP_REMOVED lines=10> */
.L_x_73:
[----:B------:R-:W-:Y:S05]  /*63b0*/  BSYNC B1 ;  /* 0x0000000000017941 */ /* 0x000fea0003800000 */
.L_x_72:
        /* <DEDUP_REMOVED lines=10> */
.L_x_75:
[----:B------:R-:W-:Y:S05]  /*6460*/  BSYNC B1 ;  /* 0x0000000000017941 */ /* 0x000fea0003800000 */
.L_x_74:
        /* <DEDUP_REMOVED lines=10> */
.L_x_77:
[----:B------:R-:W-:Y:S05]  /*6510*/  BSYNC B1 ;  /* 0x0000000000017941 */ /* 0x000fea0003800000 */
.L_x_76:
        /* <DEDUP_REMOVED lines=10> */
.L_x_79:
[----:B------:R-:W-:Y:S05]  /*65c0*/  BSYNC B1 ;  /* 0x0000000000017941 */ /* 0x000fea0003800000 */
.L_x_78:
        /* <DEDUP_REMOVED lines=10> */
.L_x_81:
[----:B------:R-:W-:Y:S05]  /*6670*/  BSYNC B1 ;  /* 0x0000000000017941 */ /* 0x000fea0003800000 */
.L_x_80:
        /* <DEDUP_REMOVED lines=10> */
.L_x_83:
[----:B------:R-:W-:Y:S05]  /*6720*/  BSYNC B1 ;  /* 0x0000000000017941 */ /* 0x000fea0003800000 */
.L_x_82:
        /* <DEDUP_REMOVED lines=10> */
.L_x_85:
[----:B------:R-:W-:Y:S05]  /*67d0*/  BSYNC B1 ;  /* 0x0000000000017941 */ /* 0x000fea0003800000 */
.L_x_84:
        /* <DEDUP_REMOVED lines=10> */
.L_x_87:
[----:B------:R-:W-:Y:S05]  /*6880*/  BSYNC B1 ;  /* 0x0000000000017941 */ /* 0x000fea0003800000 */
.L_x_86:
        /* <DEDUP_REMOVED lines=10> */
.L_x_89:
[----:B------:R-:W-:Y:S05]  /*6930*/  BSYNC B1 ;  /* 0x0000000000017941 */ /* 0x000fea0003800000 */
.L_x_88:
        /* <DEDUP_REMOVED lines=10> */
.L_x_91:
[----:B------:R-:W-:Y:S05]  /*69e0*/  BSYNC B1 ;  /* 0x0000000000017941 */ /* 0x000fea0003800000 */
.L_x_90:
        /* <DEDUP_REMOVED lines=10> */
.L_x_93:
[----:B------:R-:W-:Y:S05]  /*6a90*/  BSYNC B1 ;  /* 0x0000000000017941 */ /* 0x000fea0003800000 */
.L_x_92:
        /* <DEDUP_REMOVED lines=10> */
.L_x_95:
[----:B------:R-:W-:Y:S05]  /*6b40*/  BSYNC B1 ;  /* 0x0000000000017941 */ /* 0x000fea0003800000 */
.L_x_94:
        /* <DEDUP_REMOVED lines=10> */
.L_x_97:
[----:B------:R-:W-:Y:S05]  /*6bf0*/  BSYNC B1 ;  /* 0x0000000000017941 */ /* 0x000fea0003800000 */
.L_x_96:
        /* <DEDUP_REMOVED lines=10> */
.L_x_99:
[----:B------:R-:W-:Y:S05]  /*6ca0*/  BSYNC B1 ;  /* 0x0000000000017941 */ /* 0x000fea0003800000 */
.L_x_98:
        /* <DEDUP_REMOVED lines=10> */
.L_x_101:
[----:B------:R-:W-:Y:S05]  /*6d50*/  BSYNC B1 ;  /* 0x0000000000017941 */ /* 0x000fea0003800000 */
.L_x_100:
        /* <DEDUP_REMOVED lines=10> */
.L_x_103:
[----:B------:R-:W-:Y:S05]  /*6e00*/  BSYNC B1 ;  /* 0x0000000000017941 */ /* 0x000fea0003800000 */
.L_x_102:
        /* <DEDUP_REMOVED lines=10> */
.L_x_105:
[----:B------:R-:W-:Y:S05]  /*6eb0*/  BSYNC B1 ;  /* 0x0000000000017941 */ /* 0x000fea0003800000 */
.L_x_104:
        /* <DEDUP_REMOVED lines=10> */
.L_x_107:
[----:B------:R-:W-:Y:S05]  /*6f60*/  BSYNC B1 ;  /* 0x0000000000017941 */ /* 0x000fea0003800000 */
.L_x_106:
        /* <DEDUP_REMOVED lines=10> */
.L_x_109:
[----:B------:R-:W-:Y:S05]  /*7010*/  BSYNC B1 ;  /* 0x0000000000017941 */ /* 0x000fea0003800000 */
.L_x_108:
        /* <DEDUP_REMOVED lines=10> */
.L_x_111:
[----:B------:R-:W-:Y:S05]  /*70c0*/  BSYNC B1 ;  /* 0x0000000000017941 */ /* 0x000fea0003800000 */
.L_x_110:
        /* <DEDUP_REMOVED lines=10> */
.L_x_113:
[----:B------:R-:W-:Y:S05]  /*7170*/  BSYNC B1 ;  /* 0x0000000000017941 */ /* 0x000fea0003800000 */
.L_x_112:
        /* <DEDUP_REMOVED lines=10> */
.L_x_115:
[----:B------:R-:W-:Y:S05]  /*7220*/  BSYNC B1 ;  /* 0x0000000000017941 */ /* 0x000fea0003800000 */
.L_x_114:
        /* <DEDUP_REMOVED lines=10> */
.L_x_117:
[----:B------:R-:W-:Y:S05]  /*72d0*/  BSYNC B1 ;  /* 0x0000000000017941 */ /* 0x000fea0003800000 */
.L_x_116:
        /* <DEDUP_REMOVED lines=10> */
.L_x_119:
[----:B------:R-:W-:Y:S05]  /*7380*/  BSYNC B1 ;  /* 0x0000000000017941 */ /* 0x000fea0003800000 */
.L_x_118:
        /* <DEDUP_REMOVED lines=10> */
.L_x_121:
[----:B------:R-:W-:Y:S05]  /*7430*/  BSYNC B1 ;  /* 0x0000000000017941 */ /* 0x000fea0003800000 */
.L_x_120:
        /* <DEDUP_REMOVED lines=10> */
.L_x_123:
[----:B------:R-:W-:Y:S05]  /*74e0*/  BSYNC B1 ;  /* 0x0000000000017941 */ /* 0x000fea0003800000 */
.L_x_122:
        /* <DEDUP_REMOVED lines=10> */
.L_x_125:
[----:B------:R-:W-:Y:S05]  /*7590*/  BSYNC B1 ;  /* 0x0000000000017941 */ /* 0x000fea0003800000 */
.L_x_124:
        /* <DEDUP_REMOVED lines=10> */
.L_x_127:
[----:B------:R-:W-:Y:S05]  /*7640*/  BSYNC B1 ;  /* 0x0000000000017941 */ /* 0x000fea0003800000 */
.L_x_126:
        /* <DEDUP_REMOVED lines=10> */
.L_x_129:
[----:B------:R-:W-:Y:S05]  /*76f0*/  BSYNC B1 ;  /* 0x0000000000017941 */ /* 0x000fea0003800000 */
.L_x_128:
        /* <DEDUP_REMOVED lines=10> */
.L_x_131:
[----:B------:R-:W-:Y:S05]  /*77a0*/  BSYNC B1 ;  /* 0x0000000000017941 */ /* 0x000fea0003800000 */
.L_x_130:
        /* <DEDUP_REMOVED lines=10> */
.L_x_133:
[----:B------:R-:W-:Y:S05]  /*7850*/  BSYNC B1 ;  /* 0x0000000000017941 */ /* 0x000fea0003800000 */
.L_x_132:
        /* <DEDUP_REMOVED lines=10> */
.L_x_135:
[----:B------:R-:W-:Y:S05]  /*7900*/  BSYNC B1 ;  /* 0x0000000000017941 */ /* 0x000fea0003800000 */
.L_x_134:
        /* <DEDUP_REMOVED lines=10> */
.L_x_137:
[----:B------:R-:W-:Y:S05]  /*79b0*/  BSYNC B1 ;  /* 0x0000000000017941 */ /* 0x000fea0003800000 */
.L_x_136:
        /* <DEDUP_REMOVED lines=10> */
.L_x_139:
[----:B------:R-:W-:Y:S05]  /*7a60*/  BSYNC B1 ;  /* 0x0000000000017941 */ /* 0x000fea0003800000 */
.L_x_138:
        /* <DEDUP_REMOVED lines=10> */
.L_x_141:
[----:B------:R-:W-:Y:S05]  /*7b10*/  BSYNC B1 ;  /* 0x0000000000017941 */ /* 0x000fea0003800000 */
.L_x_140:
        /* <DEDUP_REMOVED lines=10> */
.L_x_143:
[----:B------:R-:W-:Y:S05]  /*7bc0*/  BSYNC B1 ;  /* 0x0000000000017941 */ /* 0x000fea0003800000 */
.L_x_142:
        /* <DEDUP_REMOVED lines=10> */
.L_x_145:
[----:B------:R-:W-:Y:S05]  /*7c70*/  BSYNC B1 ;  /* 0x0000000000017941 */ /* 0x000fea0003800000 */
.L_x_144:
        /* <DEDUP_REMOVED lines=10> */
.L_x_147:
[----:B------:R-:W-:Y:S05]  /*7d20*/  BSYNC B1 ;  /* 0x0000000000017941 */ /* 0x000fea0003800000 */
.L_x_146:
        /* <DEDUP_REMOVED lines=10> */
.L_x_149:
[----:B------:R-:W-:Y:S05]  /*7dd0*/  BSYNC B1 ;  /* 0x0000000000017941 */ /* 0x000fea0003800000 */
.L_x_148:
        /* <DEDUP_REMOVED lines=10> */
.L_x_151:
[----:B------:R-:W-:Y:S05]  /*7e80*/  BSYNC B1 ;  /* 0x0000000000017941 */ /* 0x000fea0003800000 */
.L_x_150:
        /* <DEDUP_REMOVED lines=10> */
.L_x_153:
[----:B------:R-:W-:Y:S05]  /*7f30*/  BSYNC B1 ;  /* 0x0000000000017941 */ /* 0x000fea0003800000 */
.L_x_152:
        /* <DEDUP_REMOVED lines=10> */
.L_x_155:
[----:B------:R-:W-:Y:S05]  /*7fe0*/  BSYNC B1 ;  /* 0x0000000000017941 */ /* 0x000fea0003800000 */
.L_x_154:
        /* <DEDUP_REMOVED lines=10> */
.L_x_157:
[----:B------:R-:W-:Y:S05]  /*8090*/  BSYNC B1 ;  /* 0x0000000000017941 */ /* 0x000fea0003800000 */
.L_x_156:
        /* <DEDUP_REMOVED lines=10> */
.L_x_159:
[----:B------:R-:W-:Y:S05]  /*8140*/  BSYNC B1 ;  /* 0x0000000000017941 */ /* 0x000fea0003800000 */
.L_x_158:
        /* <DEDUP_REMOVED lines=10> */
.L_x_161:
[----:B------:R-:W-:Y:S05]  /*81f0*/  BSYNC B1 ;  /* 0x0000000000017941 */ /* 0x000fea0003800000 */
.L_x_160:
        /* <DEDUP_REMOVED lines=10> */
.L_x_163:
[----:B------:R-:W-:Y:S05]  /*82a0*/  BSYNC B1 ;  /* 0x0000000000017941 */ /* 0x000fea0003800000 */
.L_x_162:
        /* <DEDUP_REMOVED lines=10> */
.L_x_165:
[----:B------:R-:W-:Y:S05]  /*8350*/  BSYNC B1 ;  /* 0x0000000000017941 */ /* 0x000fea0003800000 */
.L_x_164:
        /* <DEDUP_REMOVED lines=10> */
.L_x_167:
[----:B------:R-:W-:Y:S05]  /*8400*/  BSYNC B1 ;  /* 0x0000000000017941 */ /* 0x000fea0003800000 */
.L_x_166:
        /* <DEDUP_REMOVED lines=10> */
.L_x_169:
[----:B------:R-:W-:Y:S05]  /*84b0*/  BSYNC B1 ;  /* 0x0000000000017941 */ /* 0x000fea0003800000 */
.L_x_168:
        /* <DEDUP_REMOVED lines=10> */
.L_x_171:
[----:B------:R-:W-:Y:S05]  /*8560*/  BSYNC B1 ;  /* 0x0000000000017941 */ /* 0x000fea0003800000 */
.L_x_170:
        /* <DEDUP_REMOVED lines=10> */
.L_x_173:
[----:B------:R-:W-:Y:S05]  /*8610*/  BSYNC B1 ;  /* 0x0000000000017941 */ /* 0x000fea0003800000 */
.L_x_172:
        /* <DEDUP_REMOVED lines=10> */
.L_x_175:
[----:B------:R-:W-:Y:S05]  /*86c0*/  BSYNC B1 ;  /* 0x0000000000017941 */ /* 0x000fea0003800000 */
.L_x_174:
        /* <DEDUP_REMOVED lines=10> */
.L_x_177:
[----:B------:R-:W-:Y:S05]  /*8770*/  BSYNC B1 ;  /* 0x0000000000017941 */ /* 0x000fea0003800000 */
.L_x_176:
        /* <DEDUP_REMOVED lines=10> */
.L_x_179:
[----:B------:R-:W-:Y:S05]  /*8820*/  BSYNC B1 ;  /* 0x0000000000017941 */ /* 0x000fea0003800000 */
.L_x_178:
        /* <DEDUP_REMOVED lines=10> */
.L_x_181:
[----:B------:R-:W-:Y:S05]  /*88d0*/  BSYNC B1 ;  /* 0x0000000000017941 */ /* 0x000fea0003800000 */
.L_x_180:
        /* <DEDUP_REMOVED lines=10> */
.L_x_183:
[----:B------:R-:W-:Y:S05]  /*8980*/  BSYNC B1 ;  /* 0x0000000000017941 */ /* 0x000fea0003800000 */
.L_x_182:
        /* <DEDUP_REMOVED lines=10> */
.L_x_185:
[----:B------:R-:W-:Y:S05]  /*8a30*/  BSYNC B1 ;  /* 0x0000000000017941 */ /* 0x000fea0003800000 */
.L_x_184:
        /* <DEDUP_REMOVED lines=10> */
.L_x_187:
[----:B------:R-:W-:Y:S05]  /*8ae0*/  BSYNC B1 ;  /* 0x0000000000017941 */ /* 0x000fea0003800000 */
.L_x_186:
        /* <DEDUP_REMOVED lines=10> */
.L_x_189:
[----:B------:R-:W-:Y:S05]  /*8b90*/  BSYNC B1 ;  /* 0x0000000000017941 */ /* 0x000fea0003800000 */
.L_x_188:
        /* <DEDUP_REMOVED lines=10> */
.L_x_191:
[----:B------:R-:W-:Y:S05]  /*8c40*/  BSYNC B1 ;  /* 0x0000000000017941 */ /* 0x000fea0003800000 */
.L_x_190:
        /* <DEDUP_REMOVED lines=10> */
.L_x_193:
[----:B------:R-:W-:Y:S05]  /*8cf0*/  BSYNC B1 ;  /* 0x0000000000017941 */ /* 0x000fea0003800000 */
.L_x_192:
        /* <DEDUP_REMOVED lines=10> */
.L_x_195:
[----:B------:R-:W-:Y:S05]  /*8da0*/  BSYNC B1 ;  /* 0x0000000000017941 */ /* 0x000fea0003800000 */
.L_x_194:
        /* <DEDUP_REMOVED lines=10> */
.L_x_197:
[----:B------:R-:W-:Y:S05]  /*8e50*/  BSYNC B1 ;  /* 0x0000000000017941 */ /* 0x000fea0003800000 */
.L_x_196:
        /* <DEDUP_REMOVED lines=10> */
.L_x_199:
[----:B------:R-:W-:Y:S05]  /*8f00*/  BSYNC B1 ;  /* 0x0000000000017941 */ /* 0x000fea0003800000 */
.L_x_198:
        /* <DEDUP_REMOVED lines=10> */
.L_x_201:
[----:B------:R-:W-:Y:S05]  /*8fb0*/  BSYNC B1 ;  /* 0x0000000000017941 */ /* 0x000fea0003800000 */
.L_x_200:
        /* <DEDUP_REMOVED lines=10> */
.L_x_203:
[----:B------:R-:W-:Y:S05]  /*9060*/  BSYNC B1 ;  /* 0x0000000000017941 */ /* 0x000fea0003800000 */
.L_x_202:
        /* <DEDUP_REMOVED lines=10> */
.L_x_205:
[----:B------:R-:W-:Y:S05]  /*9110*/  BSYNC B1 ;  /* 0x0000000000017941 */ /* 0x000fea0003800000 */
.L_x_204:
        /* <DEDUP_REMOVED lines=10> */
.L_x_207:
[----:B------:R-:W-:Y:S05]  /*91c0*/  BSYNC B1 ;  /* 0x0000000000017941 */ /* 0x000fea0003800000 */
.L_x_206:
        /* <DEDUP_REMOVED lines=10> */
.L_x_209:
[----:B------:R-:W-:Y:S05]  /*9270*/  BSYNC B1 ;  /* 0x0000000000017941 */ /* 0x000fea0003800000 */
.L_x_208:
        /* <DEDUP_REMOVED lines=10> */
.L_x_211:
[----:B------:R-:W-:Y:S05]  /*9320*/  BSYNC B1 ;  /* 0x0000000000017941 */ /* 0x000fea0003800000 */
.L_x_210:
        /* <DEDUP_REMOVED lines=10> */
.L_x_213:
[----:B------:R-:W-:Y:S05]  /*93d0*/  BSYNC B1 ;  /* 0x0000000000017941 */ /* 0x000fea0003800000 */
.L_x_212:
        /* <DEDUP_REMOVED lines=10> */
.L_x_215:
[----:B------:R-:W-:Y:S05]  /*9480*/  BSYNC B1 ;  /* 0x0000000000017941 */ /* 0x000fea0003800000 */
.L_x_214:
        /* <DEDUP_REMOVED lines=10> */
.L_x_217:
[----:B------:R-:W-:Y:S05]  /*9530*/  BSYNC B1 ;  /* 0x0000000000017941 */ /* 0x000fea0003800000 */
.L_x_216:
        /* <DEDUP_REMOVED lines=10> */
.L_x_219:
[----:B------:R-:W-:Y:S05]  /*95e0*/  BSYNC B1 ;  /* 0x0000000000017941 */ /* 0x000fea0003800000 */
.L_x_218:
        /* <DEDUP_REMOVED lines=10> */
.L_x_221:
[----:B------:R-:W-:Y:S05]  /*9690*/  BSYNC B1 ;  /* 0x0000000000017941 */ /* 0x000fea0003800000 */
.L_x_220:
        /* <DEDUP_REMOVED lines=10> */
.L_x_223:
[----:B------:R-:W-:Y:S05]  /*9740*/  BSYNC B1 ;  /* 0x0000000000017941 */ /* 0x000fea0003800000 */
.L_x_222:
        /* <DEDUP_REMOVED lines=10> */
.L_x_225:
[----:B------:R-:W-:Y:S05]  /*97f0*/  BSYNC B1 ;  /* 0x0000000000017941 */ /* 0x000fea0003800000 */
.L_x_224:
        /* <DEDUP_REMOVED lines=10> */
.L_x_227:
[----:B------:R-:W-:Y:S05]  /*98a0*/  BSYNC B1 ;  /* 0x0000000000017941 */ /* 0x000fea0003800000 */
.L_x_226:
        /* <DEDUP_REMOVED lines=10> */
.L_x_229:
[----:B------:R-:W-:Y:S05]  /*9950*/  BSYNC B1 ;  /* 0x0000000000017941 */ /* 0x000fea0003800000 */
.L_x_228:
        /* <DEDUP_REMOVED lines=10> */
.L_x_231:
[----:B------:R-:W-:Y:S05]  /*9a00*/  BSYNC B1 ;  /* 0x0000000000017941 */ /* 0x000fea0003800000 */
.L_x_230:
        /* <DEDUP_REMOVED lines=10> */
.L_x_233:
[----:B------:R-:W-:Y:S05]  /*9ab0*/  BSYNC B1 ;  /* 0x0000000000017941 */ /* 0x000fea0003800000 */
.L_x_232:
        /* <DEDUP_REMOVED lines=10> */
.L_x_235:
[----:B------:R-:W-:Y:S05]  /*9b60*/  BSYNC B1 ;  /* 0x0000000000017941 */ /* 0x000fea0003800000 */
.L_x_234:
        /* <DEDUP_REMOVED lines=10> */
.L_x_237:
[----:B------:R-:W-:Y:S05]  /*9c10*/  BSYNC B1 ;  /* 0x0000000000017941 */ /* 0x000fea0003800000 */
.L_x_236:
        /* <DEDUP_REMOVED lines=10> */
.L_x_239:
[----:B------:R-:W-:Y:S05]  /*9cc0*/  BSYNC B1 ;  /* 0x0000000000017941 */ /* 0x000fea0003800000 */
.L_x_238:
        /* <DEDUP_REMOVED lines=10> */
.L_x_241:
[----:B------:R-:W-:Y:S05]  /*9d70*/  BSYNC B1 ;  /* 0x0000000000017941 */ /* 0x000fea0003800000 */
.L_x_240:
        /* <DEDUP_REMOVED lines=10> */
.L_x_243:
[----:B------:R-:W-:Y:S05]  /*9e20*/  BSYNC B1 ;  /* 0x0000000000017941 */ /* 0x000fea0003800000 */
.L_x_242:
        /* <DEDUP_REMOVED lines=10> */
.L_x_245:
[----:B------:R-:W-:Y:S05]  /*9ed0*/  BSYNC B1 ;  /* 0x0000000000017941 */ /* 0x000fea0003800000 */
.L_x_244:
        /* <DEDUP_REMOVED lines=10> */
.L_x_247:
[----:B------:R-:W-:Y:S05]  /*9f80*/  BSYNC B1 ;  /* 0x0000000000017941 */ /* 0x000fea0003800000 */
.L_x_246:
        /* <DEDUP_REMOVED lines=10> */
.L_x_249:
[----:B------:R-:W-:Y:S05]  /*a030*/  BSYNC B1 ;  /* 0x0000000000017941 */ /* 0x000fea0003800000 */
.L_x_248:
        /* <DEDUP_REMOVED lines=10> */
.L_x_251:
[----:B------:R-:W-:Y:S05]  /*a0e0*/  BSYNC B1 ;  /* 0x0000000000017941 */ /* 0x000fea0003800000 */
.L_x_250:
        /* <DEDUP_REMOVED lines=10> */
.L_x_253:
[----:B------:R-:W-:Y:S05]  /*a190*/  BSYNC B1 ;  /* 0x0000000000017941 */ /* 0x000fea0003800000 */
.L_x_252:
        /* <DEDUP_REMOVED lines=10> */
.L_x_255:
[----:B------:R-:W-:Y:S05]  /*a240*/  BSYNC B1 ;  /* 0x0000000000017941 */ /* 0x000fea0003800000 */
.L_x_254:
        /* <DEDUP_REMOVED lines=10> */
.L_x_257:
[----:B------:R-:W-:Y:S05]  /*a2f0*/  BSYNC B1 ;  /* 0x0000000000017941 */ /* 0x000fea0003800000 */
.L_x_256:
        /* <DEDUP_REMOVED lines=10> */
.L_x_259:
[----:B------:R-:W-:Y:S05]  /*a3a0*/  BSYNC B1 ;  /* 0x0000000000017941 */ /* 0x000fea0003800000 */
.L_x_258:
        /* <DEDUP_REMOVED lines=10> */
.L_x_261:
[----:B------:R-:W-:Y:S05]  /*a450*/  BSYNC B1 ;  /* 0x0000000000017941 */ /* 0x000fea0003800000 */
.L_x_260:
        /* <DEDUP_REMOVED lines=10> */
.L_x_263:
[----:B------:R-:W-:Y:S05]  /*a500*/  BSYNC B1 ;  /* 0x0000000000017941 */ /* 0x000fea0003800000 */
.L_x_262:
        /* <DEDUP_REMOVED lines=10> */
.L_x_265:
[----:B------:R-:W-:Y:S05]  /*a5b0*/  BSYNC B1 ;  /* 0x0000000000017941 */ /* 0x000fea0003800000 */
.L_x_264:
        /* <DEDUP_REMOVED lines=10> */
.L_x_267:
[----:B------:R-:W-:Y:S05]  /*a660*/  BSYNC B1 ;  /* 0x0000000000017941 */ /* 0x000fea0003800000 */
.L_x_266:
        /* <DEDUP_REMOVED lines=10> */
.L_x_269:
[----:B------:R-:W-:Y:S05]  /*a710*/  BSYNC B1 ;  /* 0x0000000000017941 */ /* 0x000fea0003800000 */
.L_x_268:
        /* <DEDUP_REMOVED lines=10> */
.L_x_271:
[----:B------:R-:W-:Y:S05]  /*a7c0*/  BSYNC B1 ;  /* 0x0000000000017941 */ /* 0x000fea0003800000 */
.L_x_270:
        /* <DEDUP_REMOVED lines=10> */
.L_x_273:
[----:B------:R-:W-:Y:S05]  /*a870*/  BSYNC B1 ;  /* 0x0000000000017941 */ /* 0x000fea0003800000 */
.L_x_272:
        /* <DEDUP_REMOVED lines=10> */
.L_x_275:
[----:B------:R-:W-:Y:S05]  /*a920*/  BSYNC B1 ;  /* 0x0000000000017941 */ /* 0x000fea0003800000 */
.L_x_274:
        /* <DEDUP_REMOVED lines=10> */
.L_x_277:
[----:B------:R-:W-:Y:S05]  /*a9d0*/  BSYNC B1 ;  /* 0x0000000000017941 */ /* 0x000fea0003800000 */
.L_x_276:
        /* <DEDUP_REMOVED lines=10> */
.L_x_279:
[----:B------:R-:W-:Y:S05]  /*aa80*/  BSYNC B1 ;  /* 0x0000000000017941 */ /* 0x000fea0003800000 */
.L_x_278:
        /* <DEDUP_REMOVED lines=10> */
.L_x_281:
[----:B------:R-:W-:Y:S05]  /*ab30*/  BSYNC B1 ;  /* 0x0000000000017941 */ /* 0x000fea0003800000 */
.L_x_280:
        /* <DEDUP_REMOVED lines=10> */
.L_x_283:
[----:B------:R-:W-:Y:S05]  /*abe0*/  BSYNC B1 ;  /* 0x0000000000017941 */ /* 0x000fea0003800000 */
.L_x_282:
[----:B0-234-:R-:W2:Y:S01]  /*abf0*/  LDL.LU R10, [R1+0x1f4] ;  /* 0x0001f400010a7983 */ /* 0x01dea20000300800 */
[----:B-----5:R-:W-:Y:S01]  /*ac00*/  HADD2.F32 R11, -RZ, R23.H0_H0 ;  /* 0x20000017ff0b7230 */ /* 0x020fe20000004100 */
        /* <DEDUP_REMOVED lines=8> */
.L_x_285:
[----:B------:R-:W-:Y:S05]  /*ac90*/  BSYNC B1 ;  /* 0x0000000000017941 */ /* 0x000fea0003800000 */
.L_x_284:
[----:B------:R-:W3:Y:S01]  /*aca0*/  LDL.LU R10, [R1+0x1f8] ;  /* 0x0001f800010a7983 */ /* 0x000ee20000300800 */
[----:B0----5:R-:W-:Y:S01]  /*acb0*/  HADD2.F32 R11, -RZ, R23.H0_H0 ;  /* 0x20000017ff0b7230 */ /* 0x021fe20000004100 */
[----:B------:R-:W-:Y:S01]  /*acc0*/  ISETP.GT.AND P1, PT, R0, 0xf9, P0 ;  /* 0x000000f90000780c */ /* 0x000fe20000724270 */
[----:B------:R-:W-:Y:S01]  /*acd0*/  BSSY B1, `(.L_x_286) ;  /* 0x000000a000017945 */ /* 0x000fe20003800000 */
[----:B------:R-:W-:Y:S02]  /*ace0*/  IADD3 R169, P0, R3, 0x80, RZ ;  /* 0x0000008003a97810 */ /* 0x000fe40007f1e0ff */
[----:B------:R-:W-:-:S04]  /*acf0*/  FMUL R11, R11, R16 ;  /* 0x000000100b0b7220 */ /* 0x000fc80000400000 */
[----:B---3--:R-:W-:-:S05]  /*ad00*/  FFMA R11, R10, R2, R11 ;  /* 0x000000020a0b7223 */ /* 0x008fca000000000b */
[----:B------:R-:W-:-:S04]  /*ad10*/  F2FP.F16.F32.PACK_AB R11, RZ, R11 ;  /* 0x0000000bff0b723e */ /* 0x000fc800000000ff */
[----:B------:R-:W-:Y:S01]  /*ad20*/  PRMT R3, R11, 0x7610, R3 ;  /* 0x000076100b037816 */ /* 0x000fe20000000003 */
[----:B------:R-:W-:-:S04]  /*ad30*/  IMAD.X R11, RZ, RZ, UR7, P0 ;  /* 0x00000007ff0b7e24 */ /* 0x000fc800080e06ff */
[----:B------:R0:W-:Y:S01]  /*ad40*/  @P2 STG.E.U16 desc[UR36][R6.64+0x1f0], R3 ;  /* 0x0001f00306002986 */ /* 0x0001e2000c101524 */
[----:B------:R-:W-:Y:S05]  /*ad50*/  @!P1 BRA `(.L_x_287) ;  /* 0x0000000000049947 */ /* 0x000fea0003800000 */
[----:B------:R3:W5:Y:S02]  /*ad60*/  LDG.E.LTC128B.U16 R23, desc[UR36][R8.64+0x1f2] ;  /* 0x0001f22408177981 */ /* 0x000764000c1e1520 */
.L_x_287:
[----:B------:R-:W-:Y:S05]  /*ad70*/  BSYNC B1 ;  /* 0x0000000000017941 */ /* 0x000fea0003800000 */
.L_x_286:
[----:B------:R-:W4:Y:S01]  /*ad80*/  LDL.LU R10, [R1+0x1fc] ;  /* 0x0001fc00010a7983 */ /* 0x000f220000300800 */
[----:B0----5:R-:W-:Y:S01]  /*ad90*/  HADD2.F32 R3, -RZ, R23.H0_H0 ;  /* 0x20000017ff037230 */ /* 0x021fe20000004100 */
[----:B------:R-:W-:Y:S01]  /*ada0*/  ISETP.GT.AND P0, PT, R153, 0x80, PT ;  /* 0x000000809900780c */ /* 0x000fe20003f04270 */
[----:B--23--:R-:W-:-:S03]  /*adb0*/  IMAD R8, R11, R14, RZ ;  /* 0x0000000e0b087224 */ /* 0x00cfc600078e02ff */
[----:B------:R-:W-:Y:S01]  /*adc0*/  FMUL R3, R3, R16 ;  /* 0x0000001003037220 */ /* 0x000fe20000400000 */
[C---:B------:R-:W-:Y:S01]  /*add0*/  IMAD R167, R169.reuse, R15, R8 ;  /* 0x0000000fa9a77224 */ /* 0x040fe200078e0208 */
[----:B------:R-:W-:Y:S01]  /*ade0*/  ISETP.GT.AND P3, PT, R0, RZ, P0 ;  /* 0x000000ff0000720c */ /* 0x000fe20000764270 */
[----:B------:R-:W-:-:S04]  /*adf0*/  IMAD.WIDE.U32 R8, R169, R14, R20 ;  /* 0x0000000ea9087225 */ /* 0x000fc800078e0014 */
[----:B------:R-:W-:Y:S02]  /*ae00*/  IMAD.IADD R9, R9, 0x1, R167 ;  /* 0x0000000109097824 */ /* 0x000fe400078e02a7 */
[----:B----4-:R-:W-:Y:S01]  /*ae10*/  FFMA R3, R10, R2, R3 ;  /* 0x000000020a037223 */ /* 0x010fe20000000003 */
[----:B------:R-:W-:-:S04]  /*ae20*/  LEA R10, P2, R8, R12, 0x1 ;  /* 0x0000000c080a7211 */ /* 0x000fc800078408ff */
[----:B------:R-:W-:Y:S02]  /*ae30*/  F2FP.F16.F32.PACK_AB R3, RZ, R3 ;  /* 0x00000003ff03723e */ /* 0x000fe400000000ff */
[--C-:B------:R-:W-:Y:S02]  /*ae40*/  LEA.HI.X R11, R8, R13, R9.reuse, 0x1, P2 ;  /* 0x0000000d080b7211 */ /* 0x100fe400010f0c09 */
[----:B------:R-:W-:-:S05]  /*ae50*/  PRMT R9, R3, 0x7610, R9 ;  /* 0x0000761003097816 */ /* 0x000fca0000000009 */
[----:B------:R0:W-:Y:S04]  /*ae60*/  @P1 STG.E.U16 desc[UR36][R6.64+0x1f2], R9 ;  /* 0x0001f20906001986 */ /* 0x0001e8000c101524 */
[----:B------:R-:W2:Y:S01]  /*ae70*/  @P3 LDG.E.LTC128B.U16 R23, desc[UR36][R10.64] ;  /* 0x000000240a173981 */ /* 0x000ea2000c1e1520 */
[----:B-1----:R-:W-:Y:S01]  /*ae80*/  MOV R161, UR8 ;  /* 0x0000000800a17c02 */ /* 0x002fe20008000f00 */
[----:B------:R-:W-:Y:S01]  /*ae90*/  IMAD.U32 R165, RZ, RZ, UR8 ;  /* 0x00000008ffa57e24 */ /* 0x000fe2000f8e00ff */
[----:B------:R-:W-:Y:S01]  /*aea0*/  ISETP.GT.AND P2, PT, R0, 0x1, P0 ;  /* 0x000000010000780c */ /* 0x000fe20000744270 */
[----:B------:R-:W-:Y:S01]  /*aeb0*/  IMAD.U32 R164, RZ, RZ, UR9 ;  /* 0x00000009ffa47e24 */ /* 0x000fe2000f8e00ff */
[----:B------:R-:W-:Y:S01]  /*aec0*/  BSSY B1, `(.L_x_288) ;  /* 0x0000012000017945 */ /* 0x000fe20003800000 */
[----:B------:R-:W-:-:S02]  /*aed0*/  IMAD.SHL.U32 R161, R161, 0x100, RZ ;  /* 0x00000100a1a17824 */ /* 0x000fc400078e00ff */
[----:B0-----:R-:W-:Y:S01]  /*aee0*/  IMAD.WIDE.U32 R8, R169, R14, R18 ;  /* 0x0000000ea9087225 */ /* 0x001fe200078e0012 */
[----:B------:R-:W-:-:S03]  /*aef0*/  SHF.L.U64.HI R165, R165, 0x8, R164 ;  /* 0x00000008a5a57819 */ /* 0x000fc600000102a4 */
[----:B------:R-:W-:Y:S02]  /*af00*/  IMAD.IADD R9, R167, 0x1, R9 ;  /* 0x00000001a7097824 */ /* 0x000fe400078e0209 */
[----:B------:R-:W-:Y:S01]  /*af10*/  IMAD.WIDE.U32 R162, R22, UR43, R8 ;  /* 0x0000002b16a27c25 */ /* 0x000fe2000f8e0008 */
[----:B------:R-:W-:-:S03]  /*af20*/  IADD3 R8, P1, R161, R4, RZ ;  /* 0x00000004a1087210 */ /* 0x000fc60007f3e0ff */
[----:B------:R-:W-:Y:S01]  /*af30*/  IMAD.IADD R7, R159, 0x1, R163 ;  /* 0x000000019f077824 */ /* 0x000fe200078e02a3 */
[----:B------:R-:W-:Y:S02]  /*af40*/  IADD3.X R9, R165, R5, RZ, P1, !PT ;  /* 0x00000005a5097210 */ /* 0x000fe40000ffe4ff */
[----:B------:R-:W-:-:S04]  /*af50*/  LEA R6, P4, R162, R12, 0x1 ;  /* 0x0000000ca2067211 */ /* 0x000fc800078808ff */
[----:B------:R-:W-:Y:S01]  /*af60*/  LEA.HI.X R7, R162, R13, R7, 0x1, P4 ;  /* 0x0000000da2077211 */ /* 0x000fe200020f0c07 */
[----:B--2---:R-:W-:-:S05]  /*af70*/  HADD2.F32 R3, -RZ, R23.H0_H0 ;  /* 0x20000017ff037230 */ /* 0x004fca0000004100 */
[----:B------:R-:W-:-:S04]  /*af80*/  FMUL R3, R3, R16 ;  /* 0x0000001003037220 */ /* 0x000fc80000400000 */
[----:B------:R-:W-:-:S05]  /*af90*/  FFMA R3, R24, R2, R3 ;  /* 0x0000000218037223 */ /* 0x000fca0000000003 */
[----:B------:R-:W-:-:S05]  /*afa0*/  F2FP.F16.F32.PACK_AB R3, RZ, R3 ;  /* 0x00000003ff03723e */ /* 0x000fca00000000ff */
[----:B------:R0:W-:Y:S01]  /*afb0*/  @P3 STG.E.U16 desc[UR36][R8.64], R3 ;  /* 0x0000000308003986 */ /* 0x0001e2000c101524 */
[----:B------:R-:W-:Y:S05]  /*afc0*/  @!P2 BRA `(.L_x_289) ;  /* 0x000000000004a947 */ /* 0x000fea0003800000 */
[----:B------:R1:W5:Y:S02]  /*afd0*/  LDG.E.LTC128B.U16 R23, desc[UR36][R6.64+0x2] ;  /* 0x0000022406177981 */ /* 0x000364000c1e1520 */
.L_x_289:
[----:B------:R-:W-:Y:S05]  /*afe0*/  BSYNC B1 ;  /* 0x0000000000017941 */ /* 0x000fea0003800000 */
.L_x_288:
[----:B0----5:R-:W-:Y:S01]  /*aff0*/  HADD2.F32 R3, -RZ, R23.H0_H0 ;  /* 0x20000017ff037230 */ /* 0x021fe20000004100 */
[----:B------:R-:W-:Y:S01]  /*b000*/  ISETP.GT.AND P1, PT, R153, 0x88, PT ;  /* 0x000000889900780c */ /* 0x000fe20003f24270 */
[----:B------:R-:W-:Y:S01]  /*b010*/  IMAD.WIDE.U32 R14, R169, R14, R156 ;  /* 0x0000000ea90e7225 */ /* 0x000fe200078e009c */
[----:B------:R-:W-:Y:S03]  /*b020*/  BSSY B1, `(.L_x_290) ;  /* 0x0000010000017945 */ /* 0x000fe60003800000 */
[----:B------:R-:W-:Y:S01]  /*b030*/  FMUL R10, R3, R16 ;  /* 0x00000010030a7220 */ /* 0x000fe20000400000 */
[----:B------:R-:W-:Y:S01]  /*b040*/  IMAD.IADD R167, R167, 0x1, R15 ;  /* 0x00000001a7a77824 */ /* 0x000fe200078e020f */
[----:B------:R-:W-:Y:S02]  /*b050*/  IADD3 R154, P5, R154, R14, RZ ;  /* 0x0000000e9a9a7210 */ /* 0x000fe40007fbe0ff */
[----:B------:R-:W-:Y:S01]  /*b060*/  FFMA R10, R25, R2, R10 ;  /* 0x00000002190a7223 */ /* 0x000fe2000000000a */
[----:B------:R-:W-:-:S02]  /*b070*/  ISETP.GT.AND P3, PT, R0, RZ, P1 ;  /* 0x000000ff0000720c */ /* 0x000fc40000f64270 */
[--C-:B------:R-:W-:Y:S01]  /*b080*/  IMAD.X R20, R167, 0x1, R21.reuse, P5 ;  /* 0x00000001a7147824 */ /* 0x100fe200028e0615 */
[----:B------:R-:W-:Y:S02]  /*b090*/  IADD3 R14, P4, R18, R14, RZ ;  /* 0x0000000e120e7210 */ /* 0x000fe40007f9e0ff */
[----:B------:R-:W-:Y:S02]  /*b0a0*/  F2FP.F16.F32.PACK_AB R3, RZ, R10 ;  /* 0x0000000aff03723e */ /* 0x000fe400000000ff */
[C---:B------:R-:W-:Y:S02]  /*b0b0*/  LEA R10, P5, R154.reuse, R12, 0x1 ;  /* 0x0000000c9a0a7211 */ /* 0x040fe400078a08ff */
[----:B------:R-:W-:Y:S02]  /*b0c0*/  PRMT R21, R3, 0x7610, R21 ;  /* 0x0000761003157816 */ /* 0x000fe40000000015 */
[----:B------:R-:W-:Y:S02]  /*b0d0*/  LEA.HI.X R11, R154, R13, R20, 0x1, P5 ;  /* 0x0000000d9a0b7211 */ /* 0x000fe400028f0c14 */
[----:B------:R-:W-:Y:S01]  /*b0e0*/  PRMT R3, R23, 0x7610, R3 ;  /* 0x0000761017037816 */ /* 0x000fe20000000003 */
[----:B------:R0:W-:Y:S01]  /*b0f0*/  @P2 STG.E.U16 desc[UR36][R8.64+0x2], R21 ;  /* 0x0000021508002986 */ /* 0x0001e2000c101524 */
[----:B------:R-:W-:Y:S05]  /*b100*/  @!P3 BRA `(.L_x_291) ;  /* 0x000000000004b947 */ /* 0x000fea0003800000 */
[----:B------:R2:W5:Y:S02]  /*b110*/  LDG.E.LTC128B.U16 R3, desc[UR36][R10.64] ;  /* 0x000000240a037981 */ /* 0x000564000c1e1520 */
.L_x_291:
[----:B------:R-:W-:Y:S05]  /*b120*/  BSYNC B1 ;  /* 0x0000000000017941 */ /* 0x000fea0003800000 */
.L_x_290:
[----:B--2--5:R-:W-:Y:S01]  /*b130*/  HADD2.F32 R11, -RZ, R3.H0_H0 ;  /* 0x20000003ff0b7230 */ /* 0x024fe20000004100 */
[----:B------:R-:W-:Y:S01]  /*b140*/  ISETP.GT.AND P2, PT, R0, 0x1, P1 ;  /* 0x000000010000780c */ /* 0x000fe20000f44270 */
[----:B------:R-:W-:Y:S01]  /*b150*/  IMAD.X R15, R19, 0x1, R167, P4 ;  /* 0x00000001130f7824 */ /* 0x000fe200020e06a7 */
[----:B------:R-:W-:Y:S01]  /*b160*/  IADD3 R10, P4, R8, R160, RZ ;  /* 0x000000a0080a7210 */ /* 0x000fe20007f9e0ff */
[----:B------:R-:W-:Y:S01]  /*b170*/  BSSY B1, `(.L_x_292) ;  /* 0x000000c000017945 */ /* 0x000fe20003800000 */
[----:B------:R-:W-:Y:S01]  /*b180*/  FMUL R11, R11, R16 ;  /* 0x000000100b0b7220 */ /* 0x000fe20000400000 */
[----:B------:R-:W-:-:S04]  /*b190*/  IMAD.WIDE.U32 R22, R22, UR43, R14 ;  /* 0x0000002b16167c25 */ /* 0x000fc8000f8e000e */
[----:B------:R-:W-:Y:S01]  /*b1a0*/  FFMA R11, R26, R2, R11 ;  /* 0x000000021a0b7223 */ /* 0x000fe2000000000b */
[----:B------:R-:W-:Y:S01]  /*b1b0*/  IMAD.IADD R159, R159, 0x1, R23 ;  /* 0x000000019f9f7824 */ /* 0x000fe200078e0217 */
[----:B------:R-:W-:-:S03]  /*b1c0*/  LEA R12, P5, R22, R12, 0x1 ;  /* 0x0000000c160c7211 */ /* 0x000fc600078a08ff */
[----:B------:R-:W-:Y:S02]  /*b1d0*/  F2FP.F16.F32.PACK_AB R14, RZ, R11 ;  /* 0x0000000bff0e723e */ /* 0x000fe400000000ff */
[----:B------:R-:W-:Y:S02]  /*b1e0*/  IADD3.X R11, R9, R158, RZ, P4, !PT ;  /* 0x0000009e090b7210 */ /* 0x000fe400027fe4ff */
[----:B------:R-:W-:-:S03]  /*b1f0*/  LEA.HI.X R13, R22, R13, R159, 0x1, P5 ;  /* 0x0000000d160d7211 */ /* 0x000fc600028f0c9f */
[----:B------:R2:W-:Y:S01]  /*b200*/  @P3 STG.E.U16 desc[UR36][R10.64], R14 ;  /* 0x0000000e0a003986 */ /* 0x0005e2000c101524 */
[----:B------:R-:W-:Y:S05]  /*b210*/  @!P2 BRA `(.L_x_293) ;  /* 0x000000000004a947 */ /* 0x000fea0003800000 */
[----:B------:R3:W5:Y:S02]  /*b220*/  LDG.E.LTC128B.U16 R3, desc[UR36][R12.64+0x2] ;  /* 0x000002240c037981 */ /* 0x000764000c1e1520 */
.L_x_293:
[----:B------:R-:W-:Y:S05]  /*b230*/  BSYNC B1 ;  /* 0x0000000000017941 */ /* 0x000fea0003800000 */
.L_x_292:
[----:B-----5:R-:W-:Y:S01]  /*b240*/  HADD2.F32 R15, -RZ, R3.H0_H0 ;  /* 0x20000003ff0f7230 */ /* 0x020fe20000004100 */
[----:B------:R-:W-:Y:S01]  /*b250*/  ISETP.GT.AND P3, PT, R0, 0x8, P0 ;  /* 0x000000080000780c */ /* 0x000fe20000764270 */
[----:B------:R-:W-:Y:S03]  /*b260*/  BSSY B1, `(.L_x_294) ;  /* 0x0000007000017945 */ /* 0x000fe60003800000 */
[----:B--2---:R-:W-:-:S04]  /*b270*/  FMUL R14, R15, R16 ;  /* 0x000000100f0e7220 */ /* 0x004fc80000400000 */
[----:B------:R-:W-:-:S05]  /*b280*/  FFMA R14, R27, R2, R14 ;  /* 0x000000021b0e7223 */ /* 0x000fca000000000e */
[----:B------:R-:W-:-:S05]  /*b290*/  F2FP.F16.F32.PACK_AB R14, RZ, R14 ;  /* 0x0000000eff0e723e */ /* 0x000fca00000000ff */
[----:B------:R2:W-:Y:S01]  /*b2a0*/  @P2 STG.E.U16 desc[UR36][R10.64+0x2], R14 ;  /* 0x0000020e0a002986 */ /* 0x0005e2000c101524 */
[----:B------:R-:W-:Y:S05]  /*b2b0*/  @!P3 BRA `(.L_x_295) ;  /* 0x000000000004b947 */ /* 0x000fea0003800000 */
[----:B------:R4:W5:Y:S02]  /*b2c0*/  LDG.E.LTC128B.U16 R3, desc[UR36][R6.64+0x10] ;  /* 0x0000102406037981 */ /* 0x000964000c1e1520 */
.L_x_295:
[----:B------:R-:W-:Y:S05]  /*b2d0*/  BSYNC B1 ;  /* 0x0000000000017941 */ /* 0x000fea0003800000 */
.L_x_294:
[----:B--2--5:R-:W-:Y:S01]  /*b2e0*/  HADD2.F32 R11, -RZ, R3.H0_H0 ;  /* 0x20000003ff0b7230 */ /* 0x024fe20000004100 */
[----:B------:R-:W-:Y:S01]  /*b2f0*/  ISETP.GT.AND P2, PT, R0, 0x9, P0 ;  /* 0x000000090000780c */ /* 0x000fe20000744270 */
[----:B------:R-:W-:Y:S03]  /*b300*/  BSSY B1, `(.L_x_296) ;  /* 0x0000007000017945 */ /* 0x000fe60003800000 */
[----:B------:R-:W-:-:S04]  /*b310*/  FMUL R11, R11, R16 ;  /* 0x000000100b0b7220 */ /* 0x000fc80000400000 */
[----:B------:R-:W-:-:S05]  /*b320*/  FFMA R11, R28, R2, R11 ;  /* 0x000000021c0b7223 */ /* 0x000fca000000000b */
[----:B------:R-:W-:-:S05]  /*b330*/  F2FP.F16.F32.PACK_AB R11, RZ, R11 ;  /* 0x0000000bff0b723e */ /* 0x000fca00000000ff */
[----:B------:R2:W-:Y:S01]  /*b340*/  @P3 STG.E.U16 desc[UR36][R8.64+0x10], R11 ;  /* 0x0000100b08003986 */ /* 0x0005e2000c101524 */
[----:B------:R-:W-:Y:S05]  /*b350*/  @!P2 BRA `(.L_x_297) ;  /* 0x000000000004a947 */ /* 0x000fea0003800000 */
[----:B------:R0:W5:Y:S02]  /*b360*/  LDG.E.LTC128B.U16 R3, desc[UR36][R6.64+0x12] ;  /* 0x0000122406037981 */ /* 0x000164000c1e1520 */
.L_x_297:
[----:B------:R-:W-:Y:S05]  /*b370*/  BSYNC B1 ;  /* 0x0000000000017941 */ /* 0x000fea0003800000 */
.L_x_296:
        /* <DEDUP_REMOVED lines=9> */
.L_x_299:
[----:B------:R-:W-:Y:S05]  /*b410*/  BSYNC B1 ;  /* 0x0000000000017941 */ /* 0x000fea0003800000 */
.L_x_298:
[----:B-----5:R-:W-:Y:S01]  /*b420*/  HADD2.F32 R11, -RZ, R3.H0_H0 ;  /* 0x20000003ff0b7230 */ /* 0x020fe20000004100 */
[----:B--2---:R-:W-:Y:S01]  /*b430*/  IADD3 R10, P3, R160, R8, RZ ;  /* 0x00000008a00a7210 */ /* 0x004fe20007f7e0ff */
[----:B------:R-:W-:Y:S01]  /*b440*/  BSSY B1, `(.L_x_300) ;  /* 0x0000009000017945 */ /* 0x000fe20003800000 */
[----:B------:R-:W-:Y:S02]  /*b450*/  ISETP.GT.AND P2, PT, R0, 0x9, P1 ;  /* 0x000000090000780c */ /* 0x000fe40000f44270 */
[----:B------:R-:W-:-:S04]  /*b460*/  FMUL R11, R11, R16 ;  /* 0x000000100b0b7220 */ /* 0x000fc80000400000 */
[----:B------:R-:W-:-:S05]  /*b470*/  FFMA R11, R30, R2, R11 ;  /* 0x000000021e0b7223 */ /* 0x000fca000000000b */
[----:B------:R-:W-:Y:S01]  /*b480*/  F2FP.F16.F32.PACK_AB R14, RZ, R11 ;  /* 0x0000000bff0e723e */ /* 0x000fe200000000ff */
[----:B------:R-:W-:-:S05]  /*b490*/  IMAD.X R11, R158, 0x1, R9, P3 ;  /* 0x000000019e0b7824 */ /* 0x000fca00018e0609 */
[----:B------:R2:W-:Y:S01]  /*b4a0*/  @P4 STG.E.U16 desc[UR36][R10.64+0x10], R14 ;  /* 0x0000100e0a004986 */ /* 0x0005e2000c101524 */
[----:B------:R-:W-:Y:S05]  /*b4b0*/  @!P2 BRA `(.L_x_301) ;  /* 0x000000000004a947 */ /* 0x000fea0003800000 */
[----:B------:R0:W5:Y:S02]  /*b4c0*/  LDG.E.LTC128B.U16 R3, desc[UR36][R12.64+0x12] ;  /* 0x000012240c037981 */ /* 0x000164000c1e1520 */
.L_x_301:
[----:B------:R-:W-:Y:S05]  /*b4d0*/  BSYNC B1 ;  /* 0x0000000000017941 */ /* 0x000fea0003800000 */
.L_x_300:
[----:B--2--5:R-:W-:Y:S01]  /*b4e0*/  HADD2.F32 R11, -RZ, R3.H0_H0 ;  /* 0x20000003ff0b7230 */ /* 0x024fe20000004100 */
[----:B------:R-:W-:Y:S01]  /*b4f0*/  IADD3 R160, P4, P5, R160, R4, R161 ;  /* 0x00000004a0a07210 */ /* 0x000fe20007d9e0a1 */
[----:B------:R-:W-:Y:S01]  /*b500*/  BSSY B1, `(.L_x_302) ;  /* 0x0000009000017945 */ /* 0x000fe20003800000 */
[----:B------:R-:W-:Y:S02]  /*b510*/  ISETP.GT.AND P3, PT, R0, 0x10, P0 ;  /* 0x000000100000780c */ /* 0x000fe40000764270 */
[----:B------:R-:W-:Y:S01]  /*b520*/  FMUL R10, R11, R16 ;  /* 0x000000100b0a7220 */ /* 0x000fe20000400000 */
[----:B------:R-:W-:-:S03]  /*b530*/  IADD3.X R161, R158, R5, R165, P4, P5 ;  /* 0x000000059ea17210 */ /* 0x000fc600027ea4a5 */
[----:B------:R-:W-:-:S05]  /*b540*/  FFMA R10, R31, R2, R10 ;  /* 0x000000021f0a7223 */ /* 0x000fca000000000a */
[----:B------:R-:W-:-:S05]  /*b550*/  F2FP.F16.F32.PACK_AB R10, RZ, R10 ;  /* 0x0000000aff0a723e */ /* 0x000fca00000000ff */
[----:B------:R2:W-:Y:S01]  /*b560*/  @P2 STG.E.U16 desc[UR36][R160.64+0x12], R10 ;  /* 0x0000120aa0002986 */ /* 0x0005e2000c101524 */
[----:B------:R-:W-:Y:S05]  /*b570*/  @!P3 BRA `(.L_x_303) ;  /* 0x000000000004b947 */ /* 0x000fea0003800000 */
[----:B------:R0:W5:Y:S02]  /*b580*/  LDG.E.LTC128B.U16 R3, desc[UR36][R6.64+0x20] ;  /* 0x0000202406037981 */ /* 0x000164000c1e1520 */
.L_x_303:
[----:B------:R-:W-:Y:S05]  /*b590*/  BSYNC B1 ;  /* 0x0000000000017941 */ /* 0x000fea0003800000 */
.L_x_302:
[----:B-----5:R-:W-:Y:S01]  /*b5a0*/  HADD2.F32 R5, -RZ, R3.H0_H0 ;  /* 0x20000003ff057230 */ /* 0x020fe20000004100 */
        /* <DEDUP_REMOVED lines=8> */
.L_x_305:
[----:B------:R-:W-:Y:S05]  /*b630*/  BSYNC B1 ;  /* 0x0000000000017941 */ /* 0x000fea0003800000 */
.L_x_304:
[----:B0----5:R-:W-:Y:S01]  /*b640*/  HADD2.F32 R5, -RZ, R3.H0_H0 ;  /* 0x20000003ff057230 */ /* 0x021fe20000004100 */
        /* <DEDUP_REMOVED lines=8> */
.L_x_307:
[----:B------:R-:W-:Y:S05]  /*b6d0*/  BSYNC B1 ;  /* 0x0000000000017941 */ /* 0x000fea0003800000 */
.L_x_306:
[----:B-----5:R-:W-:Y:S01]  /*b6e0*/  HADD2.F32 R5, -RZ, R3.H0_H0 ;  /* 0x20000003ff057230 */ /* 0x020fe20000004100 */
[----:B------:R-:W-:Y:S01]  /*b6f0*/  ISETP.GT.AND P2, PT, R0, 0x11, P1 ;  /* 0x000000110000780c */ /* 0x000fe20000f44270 */
[----:B0-----:R-:W-:Y:S01]  /*b700*/  @P3 IMAD.MOV.U32 R4, RZ, RZ, R160 ;  /* 0x000000ffff043224 */ /* 0x001fe200078e00a0 */
[----:B------:R-:W-:Y:S02]  /*b710*/  BSSY B1, `(.L_x_308) ;  /* 0x0000009000017945 */ /* 0x000fe40003800000 */
[----:B------:R-:W-:-:S04]  /*b720*/  FMUL R5, R5, R16 ;  /* 0x0000001005057220 */ /* 0x000fc80000400000 */
[----:B------:R-:W-:-:S05]  /*b730*/  FFMA R5, R34, R2, R5 ;  /* 0x0000000222057223 */ /* 0x000fca0000000005 */
[----:B------:R-:W-:-:S04]  /*b740*/  F2FP.F16.F32.PACK_AB R5, RZ, R5 ;  /* 0x00000005ff05723e */ /* 0x000fc800000000ff */
[----:B--2---:R-:W-:Y:S01]  /*b750*/  PRMT R10, R5, 0x7610, R10 ;  /* 0x00007610050a7816 */ /* 0x004fe2000000000a */
[----:B------:R-:W-:-:S05]  /*b760*/  @P3 IMAD.MOV.U32 R5, RZ, RZ, R161 ;  /* 0x000000ffff053224 */ /* 0x000fca00078e00a1 */
[----:B------:R0:W-:Y:S01]  /*b770*/  @P3 STG.E.U16 desc[UR36][R4.64+0x20], R10 ;  /* 0x0000200a04003986 */ /* 0x0001e2000c101524 */
[----:B------:R-:W-:Y:S05]  /*b780*/  @!P2 BRA `(.L_x_309) ;  /* 0x000000000004a947 */ /* 0x000fea0003800000 */
[----:B------:R2:W5:Y:S02]  /*b790*/  LDG.E.LTC128B.U16 R3, desc[UR36][R12.64+0x22] ;  /* 0x000022240c037981 */ /* 0x000564000c1e1520 */
.L_x_309:
[----:B------:R-:W-:Y:S05]  /*b7a0*/  BSYNC B1 ;  /* 0x0000000000017941 */ /* 0x000fea0003800000 */
.L_x_308:
[----:B0----5:R-:W-:Y:S01]  /*b7b0*/  HADD2.F32 R5, -RZ, R3.H0_H0 ;  /* 0x20000003ff057230 */ /* 0x021fe20000004100 */
[----:B------:R-:W-:Y:S01]  /*b7c0*/  ISETP.GT.AND P3, PT, R0, 0x18, P0 ;  /* 0x000000180000780c */ /* 0x000fe20000764270 */
[----:B------:R-:W-:Y:S03]  /*b7d0*/  BSSY B1, `(.L_x_310) ;  /* 0x000000a000017945 */ /* 0x000fe60003800000 */
[----:B------:R-:W-:Y:S01]  /*b7e0*/  FMUL R4, R5, R16 ;  /* 0x0000001005047220 */ /* 0x000fe20000400000 */
[----:B------:R-:W-:-:S03]  /*b7f0*/  @P2 MOV R5, R161 ;  /* 0x000000a100052202 */ /* 0x000fc60000000f00 */
[----:B------:R-:W-:-:S05]  /*b800*/  FFMA R4, R35, R2, R4 ;  /* 0x0000000223047223 */ /* 0x000fca0000000004 */
[----:B------:R-:W-:-:S04]  /*b810*/  F2FP.F16.F32.PACK_AB R4, RZ, R4 ;  /* 0x00000004ff04723e */ /* 0x000fc800000000ff */
[----:B------:R-:W-:Y:S01]  /*b820*/  PRMT R10, R4, 0x7610, R10 ;  /* 0x00007610040a7816 */ /* 0x000fe2000000000a */
[----:B------:R-:W-:-:S05]  /*b830*/  @P2 IMAD.MOV.U32 R4, RZ, RZ, R160 ;  /* 0x000000ffff042224 */ /* 0x000fca00078e00a0 */
[----:B------:R0:W-:Y:S01]  /*b840*/  @P2 STG.E.U16 desc[UR36][R4.64+0x22], R10 ;  /* 0x0000220a04002986 */ /* 0x0001e2000c101524 */
[----:B------:R-:W-:Y:S05]  /*b850*/  @!P3 BRA `(.L_x_311) ;  /* 0x000000000004b947 */ /* 0x000fea0003800000 */
[----:B------:R0:W5:Y:S02]  /*b860*/  LDG.E.LTC128B.U16 R3, desc[UR36][R6.64+0x30] ;  /* 0x0000302406037981 */ /* 0x000164000c1e1520 */
.L_x_311:
[----:B------:R-:W-:Y:S05]  /*b870*/  BSYNC B1 ;  /* 0x0000000000017941 */ /* 0x000fea0003800000 */
.L_x_310:
        /* <DEDUP_REMOVED lines=9> */
.L_x_313:
[----:B------:R-:W-:Y:S05]  /*b910*/  BSYNC B1 ;  /* 0x0000000000017941 */ /* 0x000fea0003800000 */
.L_x_312:
        /* <DEDUP_REMOVED lines=9> */
.L_x_315:
[----:B------:R-:W-:Y:S05]  /*b9b0*/  BSYNC B1 ;  /* 0x0000000000017941 */ /* 0x000fea0003800000 */
.L_x_314:
[----:B-----5:R-:W-:Y:S01]  /*b9c0*/  HADD2.F32 R5, -RZ, R3.H0_H0 ;  /* 0x20000003ff057230 */ /* 0x020fe20000004100 */
[----:B------:R-:W-:Y:S01]  /*b9d0*/  ISETP.GT.AND P2, PT, R0, 0x19, P1 ;  /* 0x000000190000780c */ /* 0x000fe20000f44270 */
[----:B0-----:R-:W-:Y:S01]  /*b9e0*/  @P3 IMAD.MOV.U32 R4, RZ, RZ, R160 ;  /* 0x000000ffff043224 */ /* 0x001fe200078e00a0 */
[----:B------:R-:W-:Y:S02]  /*b9f0*/  BSSY B1, `(.L_x_316) ;  /* 0x0000009000017945 */ /* 0x000fe40003800000 */
[----:B------:R-:W-:-:S04]  /*ba00*/  FMUL R5, R5, R16 ;  /* 0x0000001005057220 */ /* 0x000fc80000400000 */
[----:B------:R-:W-:-:S05]  /*ba10*/  FFMA R5, R38, R2, R5 ;  /* 0x0000000226057223 */ /* 0x000fca0000000005 */
[----:B------:R-:W-:-:S04]  /*ba20*/  F2FP.F16.F32.PACK_AB R5, RZ, R5 ;  /* 0x00000005ff05723e */ /* 0x000fc800000000ff */
[----:B------:R-:W-:Y:S01]  /*ba30*/  PRMT R10, R5, 0x7610, R10 ;  /* 0x00007610050a7816 */ /* 0x000fe2000000000a */
[----:B------:R-:W-:-:S05]  /*ba40*/  @P3 IMAD.MOV.U32 R5, RZ, RZ, R161 ;  /* 0x000000ffff053224 */ /* 0x000fca00078e00a1 */
[----:B------:R0:W-:Y:S01]  /*ba50*/  @P3 STG.E.U16 desc[UR36][R4.64+0x30], R10 ;  /* 0x0000300a04003986 */ /* 0x0001e2000c101524 */
[----:B------:R-:W-:Y:S05]  /*ba60*/  @!P2 BRA `(.L_x_317) ;  /* 0x000000000004a947 */ /* 0x000fea0003800000 */
[----:B------:R0:W5:Y:S02]  /*ba70*/  LDG.E.LTC128B.U16 R3, desc[UR36][R12.64+0x32] ;  /* 0x000032240c037981 */ /* 0x000164000c1e1520 */
.L_x_317:
[----:B------:R-:W-:Y:S05]  /*ba80*/  BSYNC B1 ;  /* 0x0000000000017941 */ /* 0x000fea0003800000 */
.L_x_316:
[----:B0----5:R-:W-:Y:S01]  /*ba90*/  HADD2.F32 R5, -RZ, R3.H0_H0 ;  /* 0x20000003ff057230 */ /* 0x021fe20000004100 */
[----:B------:R-:W-:Y:S01]  /*baa0*/  ISETP.GT.AND P3, PT, R0, 0x20, P0 ;  /* 0x000000200000780c */ /* 0x000fe20000764270 */
[----:B------:R-:W-:Y:S03]  /*bab0*/  BSSY B1, `(.L_x_318) ;  /* 0x000000a000017945 */ /* 0x000fe60003800000 */
[----:B------:R-:W-:Y:S01]  /*bac0*/  FMUL R4, R5, R16 ;  /* 0x0000001005047220 */ /* 0x000fe20000400000 */
[----:B------:R-:W-:-:S03]  /*bad0*/  @P2 IMAD.MOV.U32 R5, RZ, RZ, R161 ;  /* 0x000000ffff052224 */ /* 0x000fc600078e00a1 */
[----:B------:R-:W-:-:S05]  /*bae0*/  FFMA R4, R39, R2, R4 ;  /* 0x0000000227047223 */ /* 0x000fca0000000004 */
[----:B------:R-:W-:-:S04]  /*baf0*/  F2FP.F16.F32.PACK_AB R4, RZ, R4 ;  /* 0x00000004ff04723e */ /* 0x000fc800000000ff */
[----:B------:R-:W-:Y:S01]  /*bb00*/  PRMT R10, R4, 0x7610, R10 ;  /* 0x00007610040a7816 */ /* 0x000fe2000000000a */
[----:B------:R-:W-:-:S05]  /*bb10*/  @P2 IMAD.MOV.U32 R4, RZ, RZ, R160 ;  /* 0x000000ffff042224 */ /* 0x000fca00078e00a0 */
[----:B------:R0:W-:Y:S01]  /*bb20*/  @P2 STG.E.U16 desc[UR36][R4.64+0x32], R10 ;  /* 0x0000320a04002986 */ /* 0x0001e2000c101524 */
[----:B------:R-:W-:Y:S05]  /*bb30*/  @!P3 BRA `(.L_x_319) ;  /* 0x000000000004b947 */ /* 0x000fea0003800000 */
[----:B------:R0:W5:Y:S02]  /*bb40*/  LDG.E.LTC128B.U16 R3, desc[UR36][R6.64+0x40] ;  /* 0x0000402406037981 */ /* 0x000164000c1e1520 */
.L_x_319:
[----:B------:R-:W-:Y:S05]  /*bb50*/  BSYNC B1 ;  /* 0x0000000000017941 */ /* 0x000fea0003800000 */
.L_x_318:
        /* <DEDUP_REMOVED lines=9> */
.L_x_321:
[----:B------:R-:W-:Y:S05]  /*bbf0*/  BSYNC B1 ;  /* 0x0000000000017941 */ /* 0x000fea0003800000 */
.L_x_320:
        /* <DEDUP_REMOVED lines=9> */
.L_x_323:
[----:B------:R-:W-:Y:S05]  /*bc90*/  BSYNC B1 ;  /* 0x0000000000017941 */ /* 0x000fea0003800000 */
.L_x_322:
[----:B-----5:R-:W-:Y:S01]  /*bca0*/  HADD2.F32 R5, -RZ, R3.H0_H0 ;  /* 0x20000003ff057230 */ /* 0x020fe20000004100 */
[----:B0-----:R-:W-:Y:S01]  /*bcb0*/  @P3 MOV R4, R160 ;  /* 0x000000a000043202 */ /* 0x001fe20000000f00 */
[----:B------:R-:W-:Y:S01]  /*bcc0*/  BSSY B1, `(.L_x_324) ;  /* 0x000000a000017945 */ /* 0x000fe20003800000 */
[----:B------:R-:W-:Y:S02]  /*bcd0*/  ISETP.GT.AND P2, PT, R0, 0x21, P1 ;  /* 0x000000210000780c */ /* 0x000fe40000f44270 */
        /* <DEDUP_REMOVED lines=8> */
.L_x_325:
[----:B------:R-:W-:Y:S05]  /*bd60*/  BSYNC B1 ;  /* 0x0000000000017941 */ /* 0x000fea0003800000 */
.L_x_324:
        /* <DEDUP_REMOVED lines=12> */
.L_x_327:
[----:B------:R-:W-:Y:S05]  /*be30*/  BSYNC B1 ;  /* 0x0000000000017941 */ /* 0x000fea0003800000 */
.L_x_326:
        /* <DEDUP_REMOVED lines=9> */
.L_x_329:
[----:B------:R-:W-:Y:S05]  /*bed0*/  BSYNC B1 ;  /* 0x0000000000017941 */ /* 0x000fea0003800000 */
.L_x_328:
        /* <DEDUP_REMOVED lines=9> */
.L_x_331:
[----:B------:R-:W-:Y:S05]  /*bf70*/  BSYNC B1 ;  /* 0x0000000000017941 */ /* 0x000fea0003800000 */
.L_x_330:
[----:B-----5:R-:W-:Y:S01]  /*bf80*/  HADD2.F32 R5, -RZ, R3.H0_H0 ;  /* 0x20000003ff057230 */ /* 0x020fe20000004100 */
[----:B------:R-:W-:Y:S01]  /*bf90*/  ISETP.GT.AND P2, PT, R0, 0x29, P1 ;  /* 0x000000290000780c */ /* 0x000fe20000f44270 */
[----:B0-----:R-:W-:Y:S01]  /*bfa0*/  @P3 IMAD.MOV.U32 R4, RZ, RZ, R160 ;  /* 0x000000ffff043224 */ /* 0x001fe200078e00a0 */
[----:B------:R-:W-:Y:S02]  /*bfb0*/  BSSY B1, `(.L_x_332) ;  /* 0x0000009000017945 */ /* 0x000fe40003800000 */
[----:B------:R-:W-:-:S04]  /*bfc0*/  FMUL R5, R5, R16 ;  /* 0x0000001005057220 */ /* 0x000fc80000400000 */
[----:B------:R-:W-:-:S05]  /*bfd0*/  FFMA R5, R46, R2, R5 ;  /* 0x000000022e057223 */ /* 0x000fca0000000005 */
[----:B------:R-:W-:-:S04]  /*bfe0*/  F2FP.F16.F32.PACK_AB R5, RZ, R5 ;  /* 0x00000005ff05723e */ /* 0x000fc800000000ff */
[----:B------:R-:W-:Y:S02]  /*bff0*/  PRMT R10, R5, 0x7610, R10 ;  /* 0x00007610050a7816 */ /* 0x000fe4000000000a */
[----:B------:R-:W-:-:S05]  /*c000*/  @P3 MOV R5, R161 ;  /* 0x000000a100053202 */ /* 0x000fca0000000f00 */
[----:B------:R0:W-:Y:S01]  /*c010*/  @P3 STG.E.U16 desc[UR36][R4.64+0x50], R10 ;  /* 0x0000500a04003986 */ /* 0x0001e2000c101524 */
[----:B------:R-:W-:Y:S05]  /*c020*/  @!P2 BRA `(.L_x_333) ;  /* 0x000000000004a947 */ /* 0x000fea0003800000 */
[----:B------:R0:W5:Y:S02]  /*c030*/  LDG.E.LTC128B.U16 R3, desc[UR36][R12.64+0x52] ;  /* 0x000052240c037981 */ /* 0x000164000c1e1520 */
.L_x_333:
[----:B------:R-:W-:Y:S05]  /*c040*/  BSYNC B1 ;  /* 0x0000000000017941 */ /* 0x000fea0003800000 */
.L_x_332:
        /* <DEDUP_REMOVED lines=12> */
.L_x_335:
[----:B------:R-:W-:Y:S05]  /*c110*/  BSYNC B1 ;  /* 0x0000000000017941 */ /* 0x000fea0003800000 */
.L_x_334:
        /* <DEDUP_REMOVED lines=9> */
.L_x_337:
[----:B------:R-:W-:Y:S05]  /*c1b0*/  BSYNC B1 ;  /* 0x0000000000017941 */ /* 0x000fea0003800000 */
.L_x_336:
        /* <DEDUP_REMOVED lines=9> */
.L_x_339:
[----:B------:R-:W-:Y:S05]  /*c250*/  BSYNC B1 ;  /* 0x0000000000017941 */ /* 0x000fea0003800000 */
.L_x_338:
        /* <DEDUP_REMOVED lines=12> */
.L_x_341:
[----:B------:R-:W-:Y:S05]  /*c320*/  BSYNC B1 ;  /* 0x0000000000017941 */ /* 0x000fea0003800000 */
.L_x_340:
[----:B0----5:R-:W-:Y:S01]  /*c330*/  HADD2.F32 R5, -RZ, R3.H0_H0 ;  /* 0x20000003ff057230 */ /* 0x021fe20000004100 */
[----:B------:R-:W-:Y:S01]  /*c340*/  ISETP.GT.AND P3, PT, R0, 0x38, P0 ;  /* 0x000000380000780c */ /* 0x000fe20000764270 */
[----:B------:R-:W-:Y:S03]  /*c350*/  BSSY B1, `(.L_x_342) ;  /* 0x000000a000017945 */ /* 0x000fe60003800000 */
[----:B------:R-:W-:Y:S01]  /*c360*/  FMUL R4, R5, R16 ;  /* 0x0000001005047220 */ /* 0x000fe20000400000 */
[----:B------:R-:W-:-:S03]  /*c370*/  @P2 IMAD.MOV.U32 R5, RZ, RZ, R161 ;  /* 0x000000ffff052224 */ /* 0x000fc600078e00a1 */
[----:B------:R-:W-:-:S05]  /*c380*/  FFMA R4, R51, R2, R4 ;  /* 0x0000000233047223 */ /* 0x000fca0000000004 */
[----:B------:R-:W-:-:S04]  /*c390*/  F2FP.F16.F32.PACK_AB R4, RZ, R4 ;  /* 0x00000004ff04723e */ /* 0x000fc800000000ff */
[----:B------:R-:W-:Y:S02]  /*c3a0*/  PRMT R10, R4, 0x7610, R10 ;  /* 0x00007610040a7816 */ /* 0x000fe4000000000a */
[----:B------:R-:W-:-:S05]  /*c3b0*/  @P2 MOV R4, R160 ;  /* 0x000000a000042202 */ /* 0x000fca0000000f00 */
[----:B------:R0:W-:Y:S01]  /*c3c0*/  @P2 STG.E.U16 desc[UR36][R4.64+0x62], R10 ;  /* 0x0000620a04002986 */ /* 0x0001e2000c101524 */
[----:B------:R-:W-:Y:S05]  /*c3d0*/  @!P3 BRA `(.L_x_343) ;  /* 0x000000000004b947 */ /* 0x000fea0003800000 */
[----:B------:R0:W5:Y:S02]  /*c3e0*/  LDG.E.LTC128B.U16 R3, desc[UR36][R6.64+0x70] ;  /* 0x0000702406037981 */ /* 0x000164000c1e1520 */
.L_x_343:
[----:B------:R-:W-:Y:S05]  /*c3f0*/  BSYNC B1 ;  /* 0x0000000000017941 */ /* 0x000fea0003800000 */
.L_x_342:
        /* <DEDUP_REMOVED lines=9> */
.L_x_345:
[----:B------:R-:W-:Y:S05]  /*c490*/  BSYNC B1 ;  /* 0x0000000000017941 */ /* 0x000fea0003800000 */
.L_x_344:
        /* <DEDUP_REMOVED lines=9> */
.L_x_347:
[----:B------:R-:W-:Y:S05]  /*c530*/  BSYNC B1 ;  /* 0x0000000000017941 */ /* 0x000fea0003800000 */
.L_x_346:
        /* <DEDUP_REMOVED lines=12> */
.L_x_349:
[----:B------:R-:W-:Y:S05]  /*c600*/  BSYNC B1 ;  /* 0x0000000000017941 */ /* 0x000fea0003800000 */
.L_x_348:
        /* <DEDUP_REMOVED lines=12> */
.L_x_351:
[----:B------:R-:W-:Y:S05]  /*c6d0*/  BSYNC B1 ;  /* 0x0000000000017941 */ /* 0x000fea0003800000 */
.L_x_350:
        /* <DEDUP_REMOVED lines=9> */
.L_x_353:
[----:B------:R-:W-:Y:S05]  /*c770*/  BSYNC B1 ;  /* 0x0000000000017941 */ /* 0x000fea0003800000 */
.L_x_352:
        /* <DEDUP_REMOVED lines=9> */
.L_x_355:
[----:B------:R-:W-:Y:S05]  /*c810*/  BSYNC B1 ;  /* 0x0000000000017941 */ /* 0x000fea0003800000 */
.L_x_354:
        /* <DEDUP_REMOVED lines=12> */
.L_x_357:
[----:B------:R-:W-:Y:S05]  /*c8e0*/  BSYNC B1 ;  /* 0x0000000000017941 */ /* 0x000fea0003800000 */
.L_x_356:
        /* <DEDUP_REMOVED lines=12> */
.L_x_359:
[----:B------:R-:W-:Y:S05]  /*c9b0*/  BSYNC B1 ;  /* 0x0000000000017941 */ /* 0x000fea0003800000 */
.L_x_358:
        /* <DEDUP_REMOVED lines=9> */
.L_x_361:
[----:B------:R-:W-:Y:S05]  /*ca50*/  BSYNC B1 ;  /* 0x0000000000017941 */ /* 0x000fea0003800000 */
.L_x_360:
        /* <DEDUP_REMOVED lines=9> */
.L_x_363:
[----:B------:R-:W-:Y:S05]  /*caf0*/  BSYNC B1 ;  /* 0x0000000000017941 */ /* 0x000fea0003800000 */
.L_x_362:
        /* <DEDUP_REMOVED lines=12> */
.L_x_365:
[----:B------:R-:W-:Y:S05]  /*cbc0*/  BSYNC B1 ;  /* 0x0000000000017941 */ /* 0x000fea0003800000 */
.L_x_364:
        /* <DEDUP_REMOVED lines=12> */
.L_x_367:
[----:B------:R-:W-:Y:S05]  /*cc90*/  BSYNC B1 ;  /* 0x0000000000017941 */ /* 0x000fea0003800000 */
.L_x_366:
        /* <DEDUP_REMOVED lines=9> */
.L_x_369:
[----:B------:R-:W-:Y:S05]  /*cd30*/  BSYNC B1 ;  /* 0x0000000000017941 */ /* 0x000fea0003800000 */
.L_x_368:
        /* <DEDUP_REMOVED lines=9> */
.L_x_371:
[----:B------:R-:W-:Y:S05]  /*cdd0*/  BSYNC B1 ;  /* 0x0000000000017941 */ /* 0x000fea0003800000 */
.L_x_370:
        /* <DEDUP_REMOVED lines=12> */
.L_x_373:
[----:B------:R-:W-:Y:S05]  /*cea0*/  BSYNC B1 ;  /* 0x0000000000017941 */ /* 0x000fea0003800000 */
.L_x_372:
        /* <DEDUP_REMOVED lines=12> */
.L_x_375:
[----:B------:R-:W-:Y:S05]  /*cf70*/  BSYNC B1 ;  /* 0x0000000000017941 */ /* 0x000fea0003800000 */
.L_x_374:
        /* <DEDUP_REMOVED lines=9> */
.L_x_377:
[----:B------:R-:W-:Y:S05]  /*d010*/  BSYNC B1 ;  /* 0x0000000000017941 */ /* 0x000fea0003800000 */
.L_x_376:
        /* <DEDUP_REMOVED lines=9> */
.L_x_379:
[----:B------:R-:W-:Y:S05]  /*d0b0*/  BSYNC B1 ;  /* 0x0000000000017941 */ /* 0x000fea0003800000 */
.L_x_378:
        /* <DEDUP_REMOVED lines=12> */
.L_x_381:
[----:B------:R-:W-:Y:S05]  /*d180*/  BSYNC B1 ;  /* 0x0000000000017941 */ /* 0x000fea0003800000 */
.L_x_380:
        /* <DEDUP_REMOVED lines=12> */
.L_x_383:
[----:B------:R-:W-:Y:S05]  /*d250*/  BSYNC B1 ;  /* 0x0000000000017941 */ /* 0x000fea0003800000 */
.L_x_382:
        /* <DEDUP_REMOVED lines=9> */
.L_x_385:
[----:B------:R-:W-:Y:S05]  /*d2f0*/  BSYNC B1 ;  /* 0x0000000000017941 */ /* 0x000fea0003800000 */
.L_x_384:
        /* <DEDUP_REMOVED lines=9> */
.L_x_387:
[----:B------:R-:W-:Y:S05]  /*d390*/  BSYNC B1 ;  /* 0x0000000000017941 */ /* 0x000fea0003800000 */
.L_x_386:
        /* <DEDUP_REMOVED lines=12> */
.L_x_389:
[----:B------:R-:W-:Y:S05]  /*d460*/  BSYNC B1 ;  /* 0x0000000000017941 */ /* 0x000fea0003800000 */
.L_x_388:
        /* <DEDUP_REMOVED lines=12> */
.L_x_391:
[----:B------:R-:W-:Y:S05]  /*d530*/  BSYNC B1 ;  /* 0x0000000000017941 */ /* 0x000fea0003800000 */
.L_x_390:
        /* <DEDUP_REMOVED lines=9> */
.L_x_393:
[----:B------:R-:W-:Y:S05]  /*d5d0*/  BSYNC B1 ;  /* 0x0000000000017941 */ /* 0x000fea0003800000 */
.L_x_392:
        /* <DEDUP_REMOVED lines=9> */
.L_x_395:
[----:B------:R-:W-:Y:S05]  /*d670*/  BSYNC B1 ;  /* 0x0000000000017941 */ /* 0x000fea0003800000 */
.L_x_394:
        /* <DEDUP_REMOVED lines=12> */
.L_x_397:
[----:B------:R-:W-:Y:S05]  /*d740*/  BSYNC B1 ;  /* 0x0000000000017941 */ /* 0x000fea0003800000 */
.L_x_396:
        /* <DEDUP_REMOVED lines=12> */
.L_x_399:
[----:B------:R-:W-:Y:S05]  /*d810*/  BSYNC B1 ;  /* 0x0000000000017941 */ /* 0x000fea0003800000 */
.L_x_398:
        /* <DEDUP_REMOVED lines=9> */
.L_x_401:
[----:B------:R-:W-:Y:S05]  /*d8b0*/  BSYNC B1 ;  /* 0x0000000000017941 */ /* 0x000fea0003800000 */
.L_x_400:
        /* <DEDUP_REMOVED lines=9> */
.L_x_403:
[----:B------:R-:W-:Y:S05]  /*d950*/  BSYNC B1 ;  /* 0x0000000000017941 */ /* 0x000fea0003800000 */
.L_x_402:
        /* <DEDUP_REMOVED lines=12> */
.L_x_405:
[----:B------:R-:W-:Y:S05]  /*da20*/  BSYNC B1 ;  /* 0x0000000000017941 */ /* 0x000fea0003800000 */
.L_x_404:
        /* <DEDUP_REMOVED lines=12> */
.L_x_407:
[----:B------:R-:W-:Y:S05]  /*daf0*/  BSYNC B1 ;  /* 0x0000000000017941 */ /* 0x000fea0003800000 */
.L_x_406:
        /* <DEDUP_REMOVED lines=9> */
.L_x_409:
[----:B------:R-:W-:Y:S05]  /*db90*/  BSYNC B1 ;  /* 0x0000000000017941 */ /* 0x000fea0003800000 */
.L_x_408:
        /* <DEDUP_REMOVED lines=9> */
.L_x_411:
[----:B------:R-:W-:Y:S05]  /*dc30*/  BSYNC B1 ;  /* 0x0000000000017941 */ /* 0x000fea0003800000 */
.L_x_410:
        /* <DEDUP_REMOVED lines=12> */
.L_x_413:
[----:B------:R-:W-:Y:S05]  /*dd00*/  BSYNC B1 ;  /* 0x0000000000017941 */ /* 0x000fea0003800000 */
.L_x_412:
        /* <DEDUP_REMOVED lines=12> */
.L_x_415:
[----:B------:R-:W-:Y:S05]  /*ddd0*/  BSYNC B1 ;  /* 0x0000000000017941 */ /* 0x000fea0003800000 */
.L_x_414:
        /* <DEDUP_REMOVED lines=9> */
.L_x_417:
[----:B------:R-:W-:Y:S05]  /*de70*/  BSYNC B1 ;  /* 0x0000000000017941 */ /* 0x000fea0003800000 */
.L_x_416:
        /* <DEDUP_REMOVED lines=9> */
.L_x_419:
[----:B------:R-:W-:Y:S05]  /*df10*/  BSYNC B1 ;  /* 0x0000000000017941 */ /* 0x000fea0003800000 */
.L_x_418:
        /* <DEDUP_REMOVED lines=12> */
.L_x_421:
[----:B------:R-:W-:Y:S05]  /*dfe0*/  BSYNC B1 ;  /* 0x0000000000017941 */ /* 0x000fea0003800000 */
.L_x_420:
        /* <DEDUP_REMOVED lines=12> */
.L_x_423:
[----:B------:R-:W-:Y:S05]  /*e0b0*/  BSYNC B1 ;  /* 0x0000000000017941 */ /* 0x000fea0003800000 */
.L_x_422:
        /* <DEDUP_REMOVED lines=9> */
.L_x_425:
[----:B------:R-:W-:Y:S05]  /*e150*/  BSYNC B1 ;  /* 0x0000000000017941 */ /* 0x000fea0003800000 */
.L_x_424:
        /* <DEDUP_REMOVED lines=9> */
.L_x_427:
[----:B------:R-:W-:Y:S05]  /*e1f0*/  BSYNC B1 ;  /* 0x0000000000017941 */ /* 0x000fea0003800000 */
.L_x_426:
        /* <DEDUP_REMOVED lines=12> */
.L_x_429:
[----:B------:R-:W-:Y:S05]  /*e2c0*/  BSYNC B1 ;  /* 0x0000000000017941 */ /* 0x000fea0003800000 */
.L_x_428:
        /* <DEDUP_REMOVED lines=12> */
.L_x_431:
[----:B------:R-:W-:Y:S05]  /*e390*/  BSYNC B1 ;  /* 0x0000000000017941 */ /* 0x000fea0003800000 */
.L_x_430:
        /* <DEDUP_REMOVED lines=9> */
.L_x_433:
[----:B------:R-:W-:Y:S05]  /*e430*/  BSYNC B1 ;  /* 0x0000000000017941 */ /* 0x000fea0003800000 */
.L_x_432:
        /* <DEDUP_REMOVED lines=9> */
.L_x_435:
[----:B------:R-:W-:Y:S05]  /*e4d0*/  BSYNC B1 ;  /* 0x0000000000017941 */ /* 0x000fea0003800000 */
.L_x_434:
        /* <DEDUP_REMOVED lines=12> */
.L_x_437:
[----:B------:R-:W-:Y:S05]  /*e5a0*/  BSYNC B1 ;  /* 0x0000000000017941 */ /* 0x000fea0003800000 */
.L_x_436:
        /* <DEDUP_REMOVED lines=12> */
.L_x_439:
[----:B------:R-:W-:Y:S05]  /*e670*/  BSYNC B1 ;  /* 0x0000000000017941 */ /* 0x000fea0003800000 */
.L_x_438:
        /* <DEDUP_REMOVED lines=9> */
.L_x_441:
[----:B------:R-:W-:Y:S05]  /*e710*/  BSYNC B1 ;  /* 0x0000000000017941 */ /* 0x000fea0003800000 */
.L_x_440:
        /* <DEDUP_REMOVED lines=9> */
.L_x_443:
[----:B------:R-:W-:Y:S05]  /*e7b0*/  BSYNC B1 ;  /* 0x0000000000017941 */ /* 0x000fea0003800000 */
.L_x_442:
        /* <DEDUP_REMOVED lines=12> */
.L_x_445:
[----:B------:R-:W-:Y:S05]  /*e880*/  BSYNC B1 ;  /* 0x0000000000017941 */ /* 0x000fea0003800000 */
.L_x_444:
        /* <DEDUP_REMOVED lines=12> */
.L_x_447:
[----:B------:R-:W-:Y:S05]  /*e950*/  BSYNC B1 ;  /* 0x0000000000017941 */ /* 0x000fea0003800000 */
.L_x_446:
        /* <DEDUP_REMOVED lines=9> */
.L_x_449:
[----:B------:R-:W-:Y:S05]  /*e9f0*/  BSYNC B1 ;  /* 0x0000000000017941 */ /* 0x000fea0003800000 */
.L_x_448:
        /* <DEDUP_REMOVED lines=9> */
.L_x_451:
[----:B------:R-:W-:Y:S05]  /*ea90*/  BSYNC B1 ;  /* 0x0000000000017941 */ /* 0x000fea0003800000 */
.L_x_450:
        /* <DEDUP_REMOVED lines=12> */
.L_x_453:
[----:B------:R-:W-:Y:S05]  /*eb60*/  BSYNC B1 ;  /* 0x0000000000017941 */ /* 0x000fea0003800000 */
.L_x_452:
        /* <DEDUP_REMOVED lines=12> */
.L_x_455:
[----:B------:R-:W-:Y:S05]  /*ec30*/  BSYNC B1 ;  /* 0x0000000000017941 */ /* 0x000fea0003800000 */
.L_x_454:
        /* <DEDUP_REMOVED lines=9> */
.L_x_457:
[----:B------:R-:W-:Y:S05]  /*ecd0*/  BSYNC B1 ;  /* 0x0000000000017941 */ /* 0x000fea0003800000 */
.L_x_456:
        /* <DEDUP_REMOVED lines=9> */
.L_x_459:
[----:B------:R-:W-:Y:S05]  /*ed70*/  BSYNC B1 ;  /* 0x0000000000017941 */ /* 0x000fea0003800000 */
.L_x_458:
        /* <DEDUP_REMOVED lines=12> */
.L_x_461:
[----:B------:R-:W-:Y:S05]  /*ee40*/  BSYNC B1 ;  /* 0x0000000000017941 */ /* 0x000fea0003800000 */
.L_x_460:
        /* <DEDUP_REMOVED lines=12> */
.L_x_463:
[----:B------:R-:W-:Y:S05]  /*ef10*/  BSYNC B1 ;  /* 0x0000000000017941 */ /* 0x000fea0003800000 */
.L_x_462:
        /* <DEDUP_REMOVED lines=9> */
.L_x_465:
[----:B------:R-:W-:Y:S05]  /*efb0*/  BSYNC B1 ;  /* 0x0000000000017941 */ /* 0x000fea0003800000 */
.L_x_464:
        /* <DEDUP_REMOVED lines=9> */
.L_x_467:
[----:B------:R-:W-:Y:S05]  /*f050*/  BSYNC B1 ;  /* 0x0000000000017941 */ /* 0x000fea0003800000 */
.L_x_466:
        /* <DEDUP_REMOVED lines=12> */
.L_x_469:
[----:B------:R-:W-:Y:S05]  /*f120*/  BSYNC B1 ;  /* 0x0000000000017941 */ /* 0x000fea0003800000 */
.L_x_468:
        /* <DEDUP_REMOVED lines=12> */
.L_x_471:
[----:B------:R-:W-:Y:S05]  /*f1f0*/  BSYNC B1 ;  /* 0x0000000000017941 */ /* 0x000fea0003800000 */
.L_x_470:
        /* <DEDUP_REMOVED lines=9> */
.L_x_473:
[----:B------:R-:W-:Y:S05]  /*f290*/  BSYNC B1 ;  /* 0x0000000000017941 */ /* 0x000fea0003800000 */
.L_x_472:
        /* <DEDUP_REMOVED lines=9> */
.L_x_475:
[----:B------:R-:W-:Y:S05]  /*f330*/  BSYNC B1 ;  /* 0x0000000000017941 */ /* 0x000fea0003800000 */
.L_x_474:
        /* <DEDUP_REMOVED lines=12> */
.L_x_477:
[----:B------:R-:W-:Y:S05]  /*f400*/  BSYNC B1 ;  /* 0x0000000000017941 */ /* 0x000fea0003800000 */
.L_x_476:
        /* <DEDUP_REMOVED lines=12> */
.L_x_479:
[----:B------:R-:W-:Y:S05]  /*f4d0*/  BSYNC B1 ;  /* 0x0000000000017941 */ /* 0x000fea0003800000 */
.L_x_478:
        /* <DEDUP_REMOVED lines=9> */
.L_x_481:
[----:B------:R-:W-:Y:S05]  /*f570*/  BSYNC B1 ;  /* 0x0000000000017941 */ /* 0x000fea0003800000 */
.L_x_480:
        /* <DEDUP_REMOVED lines=9> */
.L_x_483:
[----:B------:R-:W-:Y:S05]  /*f610*/  BSYNC B1 ;  /* 0x0000000000017941 */ /* 0x000fea0003800000 */
.L_x_482:
        /* <DEDUP_REMOVED lines=12> */
.L_x_485:
[----:B------:R-:W-:Y:S05]  /*f6e0*/  BSYNC B1 ;  /* 0x0000000000017941 */ /* 0x000fea0003800000 */
.L_x_484:
        /* <DEDUP_REMOVED lines=12> */
.L_x_487:
[----:B------:R-:W-:Y:S05]  /*f7b0*/  BSYNC B1 ;  /* 0x0000000000017941 */ /* 0x000fea0003800000 */
.L_x_486:
        /* <DEDUP_REMOVED lines=9> */
.L_x_489:
[----:B------:R-:W-:Y:S05]  /*f850*/  BSYNC B1 ;  /* 0x0000000000017941 */ /* 0x000fea0003800000 */
.L_x_488:
        /* <DEDUP_REMOVED lines=9> */
.L_x_491:
[----:B------:R-:W-:Y:S05]  /*f8f0*/  BSYNC B1 ;  /* 0x0000000000017941 */ /* 0x000fea0003800000 */
.L_x_490:
        /* <DEDUP_REMOVED lines=12> */
.L_x_493:
[----:B------:R-:W-:Y:S05]  /*f9c0*/  BSYNC B1 ;  /* 0x0000000000017941 */ /* 0x000fea0003800000 */
.L_x_492:
        /* <DEDUP_REMOVED lines=12> */
.L_x_495:
[----:B------:R-:W-:Y:S05]  /*fa90*/  BSYNC B1 ;  /* 0x0000000000017941 */ /* 0x000fea0003800000 */
.L_x_494:
        /* <DEDUP_REMOVED lines=9> */
.L_x_497:
[----:B------:R-:W-:Y:S05]  /*fb30*/  BSYNC B1 ;  /* 0x0000000000017941 */ /* 0x000fea0003800000 */
.L_x_496:
        /* <DEDUP_REMOVED lines=9> */
.L_x_499:
[----:B------:R-:W-:Y:S05]  /*fbd0*/  BSYNC B1 ;  /* 0x0000000000017941 */ /* 0x000fea0003800000 */
.L_x_498:
        /* <DEDUP_REMOVED lines=12> */
.L_x_501:
[----:B------:R-:W-:Y:S05]  /*fca0*/  BSYNC B1 ;  /* 0x0000000000017941 */ /* 0x000fea0003800000 */
.L_x_500:
        /* <DEDUP_REMOVED lines=12> */
.L_x_503:
[----:B------:R-:W-:Y:S05]  /*fd70*/  BSYNC B1 ;  /* 0x0000000000017941 */ /* 0x000fea0003800000 */
.L_x_502:
        /* <DEDUP_REMOVED lines=9> */
.L_x_505:
[----:B------:R-:W-:Y:S05]  /*fe10*/  BSYNC B1 ;  /* 0x0000000000017941 */ /* 0x000fea0003800000 */
.L_x_504:
        /* <DEDUP_REMOVED lines=9> */
.L_x_507:
[----:B------:R-:W-:Y:S05]  /*feb0*/  BSYNC B1 ;  /* 0x0000000000017941 */ /* 0x000fea0003800000 */
.L_x_506:
        /* <DEDUP_REMOVED lines=12> */
.L_x_509:
[----:B------:R-:W-:Y:S05]  /*ff80*/  BSYNC B1 ;  /* 0x0000000000017941 */ /* 0x000fea0003800000 */
.L_x_508:
        /* <DEDUP_REMOVED lines=12> */
.L_x_511:
[----:B------:R-:W-:Y:S05]  /*10050*/  BSYNC B1 ;  /* 0x0000000000017941 */ /* 0x000fea0003800000 */
.L_x_510:
        /* <DEDUP_REMOVED lines=9> */
.L_x_513:
[----:B------:R-:W-:Y:S05]  /*100f0*/  BSYNC B1 ;  /* 0x0000000000017941 */ /* 0x000fea0003800000 */
.L_x_512:
        /* <DEDUP_REMOVED lines=9> */
.L_x_515:
[----:B------:R-:W-:Y:S05]  /*10190*/  BSYNC B1 ;  /* 0x0000000000017941 */ /* 0x000fea0003800000 */
.L_x_514:
        /* <DEDUP_REMOVED lines=12> */
.L_x_517:
[----:B------:R-:W-:Y:S05]  /*10260*/  BSYNC B1 ;  /* 0x0000000000017941 */ /* 0x000fea0003800000 */
.L_x_516:
        /* <DEDUP_REMOVED lines=12> */
.L_x_519:
[----:B------:R-:W-:Y:S05]  /*10330*/  BSYNC B1 ;  /* 0x0000000000017941 */ /* 0x000fea0003800000 */
.L_x_518:
        /* <DEDUP_REMOVED lines=9> */
.L_x_521:
[----:B------:R-:W-:Y:S05]  /*103d0*/  BSYNC B1 ;  /* 0x0000000000017941 */ /* 0x000fea0003800000 */
.L_x_520:
        /* <DEDUP_REMOVED lines=9> */
.L_x_523:
[----:B------:R-:W-:Y:S05]  /*10470*/  BSYNC B1 ;  /* 0x0000000000017941 */ /* 0x000fea0003800000 */
.L_x_522:
        /* <DEDUP_REMOVED lines=12> */
.L_x_525:
[----:B------:R-:W-:Y:S05]  /*10540*/  BSYNC B1 ;  /* 0x0000000000017941 */ /* 0x000fea0003800000 */
.L_x_524:
        /* <DEDUP_REMOVED lines=12> */
.L_x_527:
[----:B------:R-:W-:Y:S05]  /*10610*/  BSYNC B1 ;  /* 0x0000000000017941 */ /* 0x000fea0003800000 */
.L_x_526:
        /* <DEDUP_REMOVED lines=9> */
.L_x_529:
[----:B------:R-:W-:Y:S05]  /*106b0*/  BSYNC B1 ;  /* 0x0000000000017941 */ /* 0x000fea0003800000 */
.L_x_528:
        /* <DEDUP_REMOVED lines=9> */
.L_x_531:
[----:B------:R-:W-:Y:S05]  /*10750*/  BSYNC B1 ;  /* 0x0000000000017941 */ /* 0x000fea0003800000 */
.L_x_530:
        /* <DEDUP_REMOVED lines=12> */
.L_x_533:
[----:B------:R-:W-:Y:S05]  /*10820*/  BSYNC B1 ;  /* 0x0000000000017941 */ /* 0x000fea0003800000 */
.L_x_532:
        /* <DEDUP_REMOVED lines=12> */
.L_x_535:
[----:B------:R-:W-:Y:S05]  /*108f0*/  BSYNC B1 ;  /* 0x0000000000017941 */ /* 0x000fea0003800000 */
.L_x_534:
        /* <DEDUP_REMOVED lines=9> */
.L_x_537:
[----:B------:R-:W-:Y:S05]  /*10990*/  BSYNC B1 ;  /* 0x0000000000017941 */ /* 0x000fea0003800000 */
.L_x_536:
        /* <DEDUP_REMOVED lines=9> */
.L_x_539:
[----:B------:R-:W-:Y:S05]  /*10a30*/  BSYNC B1 ;  /* 0x0000000000017941 */ /* 0x000fea0003800000 */
.L_x_538:
[----:B-----5:R-:W-:Y:S01]  /*10a40*/  HADD2.F32 R5, -RZ, R3.H0_H0 ;  /* 0x20000003ff057230 */ /* 0x020fe20000004100 */
[----:B------:R-:W-:Y:S01]  /*10a50*/  ISETP.GT.AND P1, PT, R0, 0xf9, P1 ;  /* 0x000000f90000780c */ /* 0x000fe20000f24270 */
[----:B0-----:R-:W-:Y:S01]  /*10a60*/  @P2 IMAD.MOV.U32 R4, RZ, RZ, R160 ;  /* 0x000000ffff042224 */ /* 0x001fe200078e00a0 */
[----:B------:R-:W-:Y:S02]  /*10a70*/  BSSY B1, `(.L_x_540) ;  /* 0x0000009000017945 */ /* 0x000fe40003800000 */
[----:B------:R-:W-:-:S04]  /*10a80*/  FMUL R5, R5, R16 ;  /* 0x0000001005057220 */ /* 0x000fc80000400000 */
[----:B------:R-:W-:-:S05]  /*10a90*/  FFMA R5, R150, R2, R5 ;  /* 0x0000000296057223 */ /* 0x000fca0000000005 */
[----:B------:R-:W-:-:S04]  /*10aa0*/  F2FP.F16.F32.PACK_AB R5, RZ, R5 ;  /* 0x00000005ff05723e */ /* 0x000fc800000000ff */
[----:B-1--4-:R-:W-:Y:S01]  /*10ab0*/  PRMT R6, R5, 0x7610, R6 ;  /* 0x0000761005067816 */ /* 0x012fe20000000006 */
[----:B------:R-:W-:-:S05]  /*10ac0*/  @P2 IMAD.MOV.U32 R5, RZ, RZ, R161 ;  /* 0x000000ffff052224 */ /* 0x000fca00078e00a1 */
[----:B------:R0:W-:Y:S01]  /*10ad0*/  @P2 STG.E.U16 desc[UR36][R4.64+0x1f0], R6 ;  /* 0x0001f00604002986 */ /* 0x0001e2000c101524 */
[----:B------:R-:W-:Y:S05]  /*10ae0*/  @!P1 BRA `(.L_x_541) ;  /* 0x0000000000049947 */ /* 0x000fea0003800000 */
[----:B------:R1:W5:Y:S02]  /*10af0*/  LDG.E.LTC128B.U16 R3, desc[UR36][R12.64+0x1f2] ;  /* 0x0001f2240c037981 */ /* 0x000364000c1e1520 */
.L_x_541:
[----:B------:R-:W-:Y:S05]  /*10b00*/  BSYNC B1 ;  /* 0x0000000000017941 */ /* 0x000fea0003800000 */
.L_x_540:
[----:B------:R-:W-:Y:S05]  /*10b10*/  @!P1 BRA `(.L_x_542) ;  /* 0x0000005400c09947 */ /* 0x000fea0003800000 */
[----:B-----5:R-:W-:-:S05]  /*10b20*/  HADD2.F32 R3, -RZ, R3.H0_H0 ;  /* 0x20000003ff037230 */ /* 0x020fca0000004100 */
[----:B------:R-:W-:-:S04]  /*10b30*/  FMUL R0, R3, R16 ;  /* 0x0000001003007220 */ /* 0x000fc80000400000 */
[----:B------:R-:W-:-:S05]  /*10b40*/  FFMA R0, R151, R2, R0 ;  /* 0x0000000297007223 */ /* 0x000fca0000000000 */
[----:B------:R-:W-:-:S05]  /*10b50*/  F2FP.F16.F32.PACK_AB R0, RZ, R0 ;  /* 0x00000000ff00723e */ /* 0x000fca00000000ff */
[----:B------:R4:W-:Y:S01]  /*10b60*/  STG.E.U16 desc[UR36][R160.64+0x1f2], R0 ;  /* 0x0001f200a0007986 */ /* 0x0009e2000c101524 */
[----:B------:R-:W-:Y:S05]  /*10b70*/  BRA `(.L_x_542) ;  /* 0x0000005400a87947 */ /* 0x000fea0003800000 */
.L_x_35:
[----:B------:R-:W2:Y:S01]  /*10b80*/  LDL.LU R3, [R1] ;  /* 0x0000000001037983 */ /* 0x000ea20000300800 */
[----:B------:R-:W-:-:S03]  /*10b90*/  ULDC.64 UR4, c[0x0][0x5c0] ;  /* 0x0001700000047ab9 */ /* 0x000fc60000000a00 */
[----:B------:R-:W3:Y:S04]  /*10ba0*/  LDL.LU R9, [R1+0x5c] ;  /* 0x00005c0001097983 */ /* 0x000ee80000300800 */
[----:B------:R-:W4:Y:S04]  /*10bb0*/  LDL.LU R12, [R1+0x98] ;  /* 0x00009800010c7983 */ /* 0x000f280000300800 */
[----:B------:R-:W5:Y:S04]  /*10bc0*/  LDL.LU R235, [R1+0x9c] ;  /* 0x00009c0001eb7983 */ /* 0x000f680000300800 */
        /* <DEDUP_REMOVED lines=75> */
[----:B------:R-:W5:Y:S01]  /*11080*/  LDL.LU R159, [R1+0x1cc] ;  /* 0x0001cc00019f7983 */ /* 0x000f620000300800 */
[----:B--2---:R-:W-:-:S03]  /*11090*/  FMUL R3, R3, R2 ;  /* 0x0000000203037220 */ /* 0x004fc60000400000 */
[----:B------:R-:W2:Y:S01]  /*110a0*/  LDL.LU R158, [R1+0x1d0] ;  /* 0x0001d000019e7983 */ /* 0x000ea20000300800 */
[----:B------:R-:W-:-:S03]  /*110b0*/  LEA R4, P0, R6, UR4, 0x1 ;  /* 0x0000000406047c11 */ /* 0x000fc6000f8008ff */
[----:B------:R-:W2:Y:S04]  /*110c0*/  LDL.LU R157, [R1+0x1d4] ;  /* 0x0001d400019d7983 */ /* 0x000ea80000300800 */
[----:B------:R-:W2:Y:S04]  /*110d0*/  LDL.LU R156, [R1+0x1d8] ;  /* 0x0001d800019c7983 */ /* 0x000ea80000300800 */
[----:B------:R-:W2:Y:S04]  /*110e0*/  LDL.LU R155, [R1+0x1dc] ;  /* 0x0001dc00019b7983 */ /* 0x000ea80000300800 */
[----:B------:R-:W2:Y:S01]  /*110f0*/  LDL.LU R154, [R1+0x1e0] ;  /* 0x0001e000019a7983 */ /* 0x000ea20000300800 */
[----:B------:R-:W-:-:S03]  /*11100*/  LEA.HI.X R5, R6, UR5, R10, 0x1, P0 ;  /* 0x0000000506057c11 */ /* 0x000fc600080f0c0a */
[----:B------:R-:W2:Y:S01]  /*11110*/  LDL.LU R23, [R1+0x1e4] ;  /* 0x0001e40001177983 */ /* 0x000ea20000300800 */
[----:B------:R-:W-:-:S03]  /*11120*/  F2FP.F16.F32.PACK_AB R3, RZ, R3 ;  /* 0x00000003ff03723e */ /* 0x000fc600000000ff */
[----:B------:R-:W2:Y:S04]  /*11130*/  LDL.LU R22, [R1+0x1e8] ;  /* 0x0001e80001167983 */ /* 0x000ea80000300800 */
[----:B------:R-:W2:Y:S04]  /*11140*/  LDL.LU R21, [R1+0x1ec] ;  /* 0x0001ec0001157983 */ /* 0x000ea80000300800 */
[----:B------:R-:W2:Y:S04]  /*11150*/  LDL.LU R20, [R1+0x1f0] ;  /* 0x0001f00001147983 */ /* 0x000ea80000300800 */
[----:B------:R-:W2:Y:S04]  /*11160*/  LDL.LU R19, [R1+0x1f4] ;  /* 0x0001f40001137983 */ /* 0x000ea80000300800 */
[----:B------:R-:W2:Y:S04]  /*11170*/  LDL.LU R18, [R1+0x1f8] ;  /* 0x0001f80001127983 */ /* 0x000ea80000300800 */
[----:B------:R-:W2:Y:S04]  /*11180*/  LDL.LU R15, [R1+0x1fc] ;  /* 0x0001fc00010f7983 */ /* 0x000ea80000300800 */
[----:B------:R-:W3:Y:S04]  /*11190*/  LDL.LU R7, [R1+0x8] ;  /* 0x0000080001077983 */ /* 0x000ee80000300800 */
[----:B------:R-:W4:Y:S04]  /*111a0*/  LDL.LU R6, [R1+0xc] ;  /* 0x00000c0001067983 */ /* 0x000f280000300800 */
[----:B------:R0:W-:Y:S04]  /*111b0*/  @P1 STG.E.U16 desc[UR36][R4.64], R3 ;  /* 0x0000000304001986 */ /* 0x0001e8000c101524 */
[----:B0-----:R-:W5:Y:S01]  /*111c0*/  LDL.LU R3, [R1+0x4] ;  /* 0x0000040001037983 */ /* 0x001f620000300800 */
[----:B------:R-:W-:Y:S01]  /*111d0*/  ISETP.GT.AND P0, PT, R0, 0x1, P3 ;  /* 0x000000010000780c */ /* 0x000fe20001f04270 */
[----:B------:R-:W-:Y:S01]  /*111e0*/  USHF.L.U32 UR5, UR8, 0x4, URZ ;  /* 0x0000000408057899 */ /* 0x000fe2000800063f */
[----:B------:R-:W-:Y:S01]  /*111f0*/  ISETP.GT.AND P2, PT, R153, 0x8, PT ;  /* 0x000000089900780c */ /* 0x000fe20003f44270 */
[----:B------:R-:W-:Y:S01]  /*11200*/  USHF.L.U64.HI UR4, UR8, 0x4, UR9 ;  /* 0x0000000408047899 */ /* 0x000fe20008010209 */
[----:B---3--:R-:W-:-:S05]  /*11210*/  FMUL R7, R7, R2 ;  /* 0x0000000207077220 */ /* 0x008fca0000400000 */
[----:B------:R-:W-:-:S04]  /*11220*/  F2FP.F16.F32.PACK_AB R7, RZ, R7 ;  /* 0x00000007ff07723e */ /* 0x000fc800000000ff */
[----:B------:R-:W-:Y:S01]  /*11230*/  PRMT R8, R7, 0x7610, R8 ;  /* 0x0000761007087816 */ /* 0x000fe20000000008 */
[----:B-----5:R-:W-:-:S05]  /*11240*/  FMUL R3, R3, R2 ;  /* 0x0000000203037220 */ /* 0x020fca0000400000 */
[----:B------:R-:W-:-:S05]  /*11250*/  F2FP.F16.F32.PACK_AB R3, RZ, R3 ;  /* 0x00000003ff03723e */ /* 0x000fca00000000ff */
[----:B------:R4:W-:Y:S01]  /*11260*/  @P0 STG.E.U16 desc[UR36][R4.64+0x2], R3 ;  /* 0x0000020304000986 */ /* 0x0009e2000c101524 */
[----:B------:R-:W-:Y:S01]  /*11270*/  ISETP.GT.AND P0, PT, R0, RZ, P2 ;  /* 0x000000ff0000720c */ /* 0x000fe20001704270 */
[----:B----4-:R-:W-:Y:S01]  /*11280*/  FMUL R3, R6, R2 ;  /* 0x0000000206037220 */ /* 0x010fe20000400000 */
[----:B------:R-:W-:-:S04]  /*11290*/  IADD3 R6, P1, R4, UR5, RZ ;  /* 0x0000000504067c10 */ /* 0x000fc8000ff3e0ff */
[----:B------:R-:W-:Y:S02]  /*112a0*/  IADD3.X R7, R5, UR4, RZ, P1, !PT ;  /* 0x0000000405077c10 */ /* 0x000fe40008ffe4ff */
[----:B------:R-:W-:-:S05]  /*112b0*/  F2FP.F16.F32.PACK_AB R3, RZ, R3 ;  /* 0x00000003ff03723e */ /* 0x000fca00000000ff */
[----:B------:R0:W-:Y:S01]  /*112c0*/  @P0 STG.E.U16 desc[UR36][R6.64], R8 ;  /* 0x0000000806000986 */ /* 0x0001e2000c101524 */
[----:B------:R-:W-:-:S03]  /*112d0*/  ISETP.GT.AND P0, PT, R0, 0x1, P2 ;  /* 0x000000010000780c */ /* 0x000fc60001704270 */
[----:B0-----:R-:W3:Y:S10]  /*112e0*/  LDL.LU R8, [R1+0x54] ;  /* 0x0000540001087983 */ /* 0x001ef40000300800 */
[----:B------:R0:W-:Y:S04]  /*112f0*/  @P0 STG.E.U16 desc[UR36][R6.64+0x2], R3 ;  /* 0x0000020306000986 */ /* 0x0001e8000c101524 */
[----:B0-----:R-:W4:Y:S01]  /*11300*/  LDL.LU R3, [R1+0x10] ;  /* 0x0000100001037983 */ /* 0x001f220000300800 */
[----:B------:R-:W-:Y:S01]  /*11310*/  ISETP.GT.AND P0, PT, R0, 0x8, P3 ;  /* 0x000000080000780c */ /* 0x000fe20001f04270 */
[----:B----4-:R-:W-:-:S05]  /*11320*/  FMUL R3, R3, R2 ;  /* 0x0000000203037220 */ /* 0x010fca0000400000 */
[----:B------:R-:W-:-:S07]  /*11330*/  F2FP.F16.F32.PACK_AB R3, RZ, R3 ;  /* 0x00000003ff03723e */ /* 0x000fce00000000ff */
        /* <DEDUP_REMOVED lines=78> */
[----:B---3--:R-:W-:-:S05]  /*11820*/  FMUL R8, R8, R2 ;  /* 0x0000000208087220 */ /* 0x008fca0000400000 */
[----:B------:R-:W-:-:S04]  /*11830*/  F2FP.F16.F32.PACK_AB R8, RZ, R8 ;  /* 0x00000008ff08723e */ /* 0x000fc800000000ff */
[----:B------:R-:W-:Y:S01]  /*11840*/  PRMT R10, R8, 0x7610, R10 ;  /* 0x00007610080a7816 */ /* 0x000fe2000000000a */
[----:B----4-:R-:W-:-:S05]  /*11850*/  FMUL R3, R3, R2 ;  /* 0x0000000203037220 */ /* 0x010fca0000400000 */
[----:B------:R-:W-:-:S05]  /*11860*/  F2FP.F16.F32.PACK_AB R3, RZ, R3 ;  /* 0x00000003ff03723e */ /* 0x000fca00000000ff */
[----:B------:R0:W-:Y:S04]  /*11870*/  @P0 STG.E.U16 desc[UR36][R4.64+0x50], R3 ;  /* 0x0000500304000986 */ /* 0x0001e8000c101524 */
[----:B0-----:R-:W3:Y:S01]  /*11880*/  LDL.LU R3, [R1+0x58] ;  /* 0x0000580001037983 */ /* 0x001ee20000300800 */
[C---:B------:R-:W-:Y:S01]  /*11890*/  ISETP.GT.AND P5, PT, R0.reuse, 0x29, P3 ;  /* 0x000000290000780c */ /* 0x040fe20001fa4270 */
[----:B------:R-:W-:Y:S01]  /*118a0*/  FMUL R9, R9, R2 ;  /* 0x0000000209097220 */ /* 0x000fe20000400000 */
[C---:B------:R-:W-:Y:S01]  /*118b0*/  ISETP.GT.AND P0, PT, R0.reuse, 0x28, P2 ;  /* 0x000000280000780c */ /* 0x040fe20001704270 */
[----:B------:R-:W4:Y:S01]  /*118c0*/  LDL.LU R8, [R1+0x60] ;  /* 0x0000600001087983 */ /* 0x000f220000300800 */
[C---:B------:R-:W-:Y:S02]  /*118d0*/  ISETP.GT.AND P4, PT, R0.reuse, 0x29, P2 ;  /* 0x000000290000780c */ /* 0x040fe40001784270 */
[----:B------:R-:W-:-:S02]  /*118e0*/  ISETP.GT.AND P1, PT, R0, 0x30, P3 ;  /* 0x000000300000780c */ /* 0x000fc40001f24270 */
[----:B------:R-:W-:Y:S01]  /*118f0*/  F2FP.F16.F32.PACK_AB R9, RZ, R9 ;  /* 0x00000009ff09723e */ /* 0x000fe200000000ff */
[-C--:B---3--:R-:W-:Y:S01]  /*11900*/  FMUL R3, R3, R2.reuse ;  /* 0x0000000203037220 */ /* 0x088fe20000400000 */
[----:B----4-:R-:W-:-:S04]  /*11910*/  FMUL R8, R8, R2 ;  /* 0x0000000208087220 */ /* 0x010fc80000400000 */
[----:B------:R-:W-:-:S04]  /*11920*/  F2FP.F16.F32.PACK_AB R3, RZ, R3 ;  /* 0x00000003ff03723e */ /* 0x000fc800000000ff */
[----:B------:R-:W-:Y:S02]  /*11930*/  PRMT R11, R3, 0x7610, R11 ;  /* 0x00007610030b7816 */ /* 0x000fe4000000000b */
[----:B------:R-:W-:Y:S02]  /*11940*/  F2FP.F16.F32.PACK_AB R3, RZ, R8 ;  /* 0x00000008ff03723e */ /* 0x000fe400000000ff */
[----:B------:R-:W3:Y:S04]  /*11950*/  LDL.LU R8, [R1+0x64] ;  /* 0x0000640001087983 */ /* 0x000ee80000300800 */
[----:B------:R0:W-:Y:S04]  /*11960*/  @P5 STG.E.U16 desc[UR36][R4.64+0x52], R10 ;  /* 0x0000520a04005986 */ /* 0x0001e8000c101524 */
[----:B------:R-:W-:Y:S04]  /*11970*/  @P0 STG.E.U16 desc[UR36][R6.64+0x50], R11 ;  /* 0x0000500b06000986 */ /* 0x000fe8000c101524 */
[----:B------:R1:W-:Y:S01]  /*11980*/  @P4 STG.E.U16 desc[UR36][R6.64+0x52], R9 ;  /* 0x0000520906004986 */ /* 0x0003e2000c101524 */
[----:B0-----:R-:W-:-:S03]  /*11990*/  PRMT R10, R3, 0x7610, R10 ;  /* 0x00007610030a7816 */ /* 0x001fc6000000000a */
[----:B------:R-:W4:Y:S04]  /*119a0*/  LDL.LU R3, [R1+0x68] ;  /* 0x0000680001037983 */ /* 0x000f280000300800 */
[----:B------:R0:W-:Y:S04]  /*119b0*/  @P1 STG.E.U16 desc[UR36][R4.64+0x60], R10 ;  /* 0x0000600a04001986 */ /* 0x0001e8000c101524 */
[----:B-1----:R-:W5:Y:S01]  /*119c0*/  LDL.LU R9, [R1+0x6c] ;  /* 0x00006c0001097983 */ /* 0x002f620000300800 */
[----:B---3--:R-:W-:-:S05]  /*119d0*/  FMUL R8, R8, R2 ;  /* 0x0000000208087220 */ /* 0x008fca0000400000 */
[----:B------:R-:W-:-:S04]  /*119e0*/  F2FP.F16.F32.PACK_AB R8, RZ, R8 ;  /* 0x00000008ff08723e */ /* 0x000fc800000000ff */
[----:B0-----:R-:W-:Y:S02]  /*119f0*/  PRMT R10, R8, 0x7610, R10 ;  /* 0x00007610080a7816 */ /* 0x001fe4000000000a */
[----:B------:R-:W3:Y:S01]  /*11a00*/  LDL.LU R8, [R1+0x70] ;  /* 0x0000700001087983 */ /* 0x000ee20000300800 */
[----:B----4-:R-:W-:-:S05]  /*11a10*/  FMUL R3, R3, R2 ;  /* 0x0000000203037220 */ /* 0x010fca0000400000 */
[----:B------:R-:W-:-:S04]  /*11a20*/  F2FP.F16.F32.PACK_AB R3, RZ, R3 ;  /* 0x00000003ff03723e */ /* 0x000fc800000000ff */
[----:B------:R-:W-:Y:S01]  /*11a30*/  PRMT R11, R3, 0x7610, R11 ;  /* 0x00007610030b7816 */ /* 0x000fe2000000000b */
[----:B---3--:R-:W-:-:S05]  /*11a40*/  FMUL R8, R8, R2 ;  /* 0x0000000208087220 */ /* 0x008fca0000400000 */
[----:B------:R-:W-:Y:S02]  /*11a50*/  F2FP.F16.F32.PACK_AB R3, RZ, R8 ;  /* 0x00000008ff03723e */ /* 0x000fe400000000ff */
[----:B------:R-:W3:Y:S01]  /*11a60*/  LDL.LU R8, [R1+0x74] ;  /* 0x0000740001087983 */ /* 0x000ee20000300800 */
[C---:B------:R-:W-:Y:S02]  /*11a70*/  ISETP.GT.AND P0, PT, R0.reuse, 0x31, P3 ;  /* 0x000000310000780c */ /* 0x040fe40001f04270 */
[C---:B------:R-:W-:Y:S02]  /*11a80*/  ISETP.GT.AND P4, PT, R0.reuse, 0x30, P2 ;  /* 0x000000300000780c */ /* 0x040fe40001784270 */
[C---:B------:R-:W-:Y:S02]  /*11a90*/  ISETP.GT.AND P5, PT, R0.reuse, 0x31, P2 ;  /* 0x000000310000780c */ /* 0x040fe400017a4270 */
[----:B------:R-:W-:Y:S01]  /*11aa0*/  ISETP.GT.AND P1, PT, R0, 0x38, P3 ;  /* 0x000000380000780c */ /* 0x000fe20001f24270 */
[----:B-----5:R-:W-:-:S05]  /*11ab0*/  FMUL R9, R9, R2 ;  /* 0x0000000209097220 */ /* 0x020fca0000400000 */
[----:B------:R-:W-:Y:S01]  /*11ac0*/  F2FP.F16.F32.PACK_AB R9, RZ, R9 ;  /* 0x00000009ff09723e */ /* 0x000fe200000000ff */
        /* <DEDUP_REMOVED lines=11> */
[C---:B------:R-:W-:Y:S02]  /*11b80*/  ISETP.GT.AND P0, PT, R0.reuse, 0x39, P3 ;  /* 0x000000390000780c */ /* 0x040fe40001f04270 */
[----:B------:R-:W-:Y:S01]  /*11b90*/  ISETP.GT.AND P4, PT, R0, 0x38, P2 ;  /* 0x000000380000780c */ /* 0x000fe20001784270 */
[----:B----4-:R-:W-:-:S05]  /*11ba0*/  FMUL R3, R3, R2 ;  /* 0x0000000203037220 */ /* 0x010fca0000400000 */
[----:B------:R-:W-:-:S04]  /*11bb0*/  F2FP.F16.F32.PACK_AB R3, RZ, R3 ;  /* 0x00000003ff03723e */ /* 0x000fc800000000ff */
[----:B------:R-:W-:Y:S01]  /*11bc0*/  PRMT R11, R3, 0x7610, R11 ;  /* 0x00007610030b7816 */ /* 0x000fe2000000000b */
[----:B------:R0:W-:Y:S04]  /*11bd0*/  @P0 STG.E.U16 desc[UR36][R4.64+0x72], R10 ;  /* 0x0000720a04000986 */ /* 0x0001e8000c101524 */
[----:B------:R1:W-:Y:S01]  /*11be0*/  @P4 STG.E.U16 desc[UR36][R6.64+0x70], R11 ;  /* 0x0000700b06004986 */ /* 0x0003e2000c101524 */
[----:B---3--:R-:W-:-:S05]  /*11bf0*/  FMUL R8, R8, R2 ;  /* 0x0000000208087220 */ /* 0x008fca0000400000 */
[----:B------:R-:W-:Y:S02]  /*11c00*/  F2FP.F16.F32.PACK_AB R3, RZ, R8 ;  /* 0x00000008ff03723e */ /* 0x000fe400000000ff */
[----:B------:R-:W3:Y:S02]  /*11c10*/  LDL.LU R8, [R1+0x88] ;  /* 0x0000880001087983 */ /* 0x000ee40000300800 */
[----:B0-----:R-:W-:Y:S02]  /*11c20*/  PRMT R10, R3, 0x7610, R10 ;  /* 0x00007610030a7816 */ /* 0x001fe4000000000a */
[----:B-1----:R-:W4:Y:S04]  /*11c30*/  LDL.LU R11, [R1+0x94] ;  /* 0x00009400010b7983 */ /* 0x002f280000300800 */
[----:B------:R-:W2:Y:S01]  /*11c40*/  LDL.LU R3, [R1+0x84] ;  /* 0x0000840001037983 */ /* 0x000ea20000300800 */
[----:B------:R-:W-:-:S02]  /*11c50*/  ISETP.GT.AND P5, PT, R0, 0x39, P2 ;  /* 0x000000390000780c */ /* 0x000fc400017a4270 */
[----:B------:R-:W-:Y:S01]  /*11c60*/  ISETP.GT.AND P1, PT, R0, 0x40, P3 ;  /* 0x000000400000780c */ /* 0x000fe20001f24270 */
[----:B-----5:R-:W-:-:S05]  /*11c70*/  FMUL R9, R9, R2 ;  /* 0x0000000209097220 */ /* 0x020fca0000400000 */
[----:B------:R-:W-:-:S05]  /*11c80*/  F2FP.F16.F32.PACK_AB R9, RZ, R9 ;  /* 0x00000009ff09723e */ /* 0x000fca00000000ff */
[----:B------:R0:W-:Y:S04]  /*11c90*/  @P5 STG.E.U16 desc[UR36][R6.64+0x72], R9 ;  /* 0x0000720906005986 */ /* 0x0001e8000c101524 */
[----:B------:R1:W-:Y:S04]  /*11ca0*/  @P1 STG.E.U16 desc[UR36][R4.64+0x80], R10 ;  /* 0x0000800a04001986 */ /* 0x0003e8000c101524 */
[----:B0-----:R-:W5:Y:S01]  /*11cb0*/  LDL.LU R9, [R1+0x8c] ;  /* 0x00008c0001097983 */ /* 0x001f620000300800 */
[-C--:B---3--:R-:W-:Y:S01]  /*11cc0*/  FMUL R8, R8, R2.reuse ;  /* 0x0000000208087220 */ /* 0x088fe20000400000 */
[----:B--2---:R-:W-:-:S05]  /*11cd0*/  FMUL R3, R3, R2 ;  /* 0x0000000203037220 */ /* 0x004fca0000400000 */
[----:B-1----:R-:W-:Y:S02]  /*11ce0*/  F2FP.F16.F32.PACK_AB R10, RZ, R3 ;  /* 0x00000003ff0a723e */ /* 0x002fe400000000ff */
[----:B------:R-:W-:Y:S02]  /*11cf0*/  F2FP.F16.F32.PACK_AB R3, RZ, R8 ;  /* 0x00000008ff03723e */ /* 0x000fe400000000ff */
[----:B------:R-:W-:Y:S02]  /*11d00*/  PRMT R8, R10, 0x7610, R8 ;  /* 0x000076100a087816 */ /* 0x000fe40000000008 */
[----:B------:R-:W2:Y:S01]  /*11d10*/  LDL.LU R10, [R1+0x90] ;  /* 0x00009000010a7983 */ /* 0x000ea20000300800 */
[C---:B------:R-:W-:Y:S02]  /*11d20*/  ISETP.GT.AND P0, PT, R0.reuse, 0x41, P3 ;  /* 0x000000410000780c */ /* 0x040fe40001f04270 */
[C---:B------:R-:W-:Y:S02]  /*11d30*/  ISETP.GT.AND P4, PT, R0.reuse, 0x40, P2 ;  /* 0x000000400000780c */ /* 0x040fe40001784270 */
[----:B------:R-:W-:Y:S01]  /*11d40*/  ISETP.GT.AND P5, PT, R0, 0x41, P2 ;  /* 0x000000410000780c */ /* 0x000fe200017a4270 */
[----:B------:R-:W-:Y:S01]  /*11d50*/  FMUL R12, R12, R2 ;  /* 0x000000020c0c7220 */ /* 0x000fe20000400000 */
[----:B------:R-:W-:-:S07]  /*11d60*/  ISETP.GT.AND P1, PT, R0, 0x48, P3 ;  /* 0x000000480000780c */ /* 0x000fce0001f24270 */
[----:B------:R0:W-:Y:S01]  /*11d70*/  @P0 STG.E.U16 desc[UR36][R4.64+0x82], R8 ;  /* 0x0000820804000986 */ /* 0x0001e2000c101524 */
[----:B-----5:R-:W-:Y:S01]  /*11d80*/  FMUL R9, R9, R2 ;  /* 0x0000000209097220 */ /* 0x020fe20000400000 */
[----:B------:R-:W-:Y:S02]  /*11d90*/  F2FP.F16.F32.PACK_AB R12, RZ, R12 ;  /* 0x0000000cff0c723e */ /* 0x000fe400000000ff */
[----:B------:R1:W-:Y:S01]  /*11da0*/  @P4 STG.E.U16 desc[UR36][R6.64+0x80], R3 ;  /* 0x0000800306004986 */ /* 0x0003e2000c101524 */
[----:B------:R-:W-:Y:S02]  /*11db0*/  ISETP.GT.AND P0, PT, R0, 0x49, P3 ;  /* 0x000000490000780c */ /* 0x000fe40001f04270 */
[----:B------:R-:W-:Y:S01]  /*11dc0*/  F2FP.F16.F32.PACK_AB R9, RZ, R9 ;  /* 0x00000009ff09723e */ /* 0x000fe200000000ff */
[-C--:B0-----:R-:W-:Y:S01]  /*11dd0*/  FMUL R8, R235, R2.reuse ;  /* 0x00000002eb087220 */ /* 0x081fe20000400000 */
[----:B----4-:R-:W-:-:S04]  /*11de0*/  FMUL R11, R11, R2 ;  /* 0x000000020b0b7220 */ /* 0x010fc80000400000 */
[----:B-1----:R-:W-:Y:S02]  /*11df0*/  F2FP.F16.F32.PACK_AB R3, RZ, R8 ;  /* 0x00000008ff03723e */ /* 0x002fe400000000ff */
[----:B------:R-:W-:Y:S01]  /*11e00*/  PRMT R8, R12, 0x7610, R8 ;  /* 0x000076100c087816 */ /* 0x000fe20000000008 */
[----:B------:R0:W-:Y:S01]  /*11e10*/  @P5 STG.E.U16 desc[UR36][R6.64+0x82], R9 ;  /* 0x0000820906005986 */ /* 0x0001e2000c101524 */
[----:B------:R-:W-:Y:S01]  /*11e20*/  PRMT R12, R3, 0x7610, R12 ;  /* 0x00007610030c7816 */ /* 0x000fe2000000000c */
[----:B------:R-:W-:Y:S01]  /*11e30*/  FMUL R3, R233, R2 ;  /* 0x00000002e9037220 */ /* 0x000fe20000400000 */
[C---:B------:R-:W-:Y:S02]  /*11e40*/  ISETP.GT.AND P4, PT, R0.reuse, 0x48, P2 ;  /* 0x000000480000780c */ /* 0x040fe40001784270 */
[----:B------:R-:W-:Y:S02]  /*11e50*/  ISETP.GT.AND P5, PT, R0, 0x49, P2 ;  /* 0x000000490000780c */ /* 0x000fe400017a4270 */
[----:B------:R-:W-:-:S02]  /*11e60*/  F2FP.F16.F32.PACK_AB R11, RZ, R11 ;  /* 0x0000000bff0b723e */ /* 0x000fc400000000ff */
[----:B------:R-:W-:Y:S01]  /*11e70*/  F2FP.F16.F32.PACK_AB R3, RZ, R3 ;  /* 0x00000003ff03723e */ /* 0x000fe200000000ff */
[----:B0-----:R-:W-:-:S05]  /*11e80*/  FMUL R9, R234, R2 ;  /* 0x00000002ea097220 */ /* 0x001fca0000400000 */
[----:B------:R-:W-:-:S04]  /*11e90*/  F2FP.F16.F32.PACK_AB R9, RZ, R9 ;  /* 0x00000009ff09723e */ /* 0x000fc800000000ff */
[----:B------:R-:W-:Y:S01]  /*11ea0*/  PRMT R13, R9, 0x7610, R13 ;  /* 0x00007610090d7816 */ /* 0x000fe2000000000d */
[----:B------:R-:W-:-:S05]  /*11eb0*/  FMUL R9, R232, R2 ;  /* 0x00000002e8097220 */ /* 0x000fca0000400000 */
[----:B------:R-:W-:Y:S01]  /*11ec0*/  F2FP.F16.F32.PACK_AB R9, RZ, R9 ;  /* 0x00000009ff09723e */ /* 0x000fe200000000ff */
[----:B--2---:R-:W-:-:S05]  /*11ed0*/  FMUL R10, R10, R2 ;  /* 0x000000020a0a7220 */ /* 0x004fca0000400000 */
[----:B------:R-:W-:-:S05]  /*11ee0*/  F2FP.F16.F32.PACK_AB R10, RZ, R10 ;  /* 0x0000000aff0a723e */ /* 0x000fca00000000ff */
[----:B------:R-:W-:Y:S01]  /*11ef0*/  @P1 STG.E.U16 desc[UR36][R4.64+0x90], R10 ;  /* 0x0000900a04001986 */ /* 0x000fe2000c101524 */
[----:B------:R-:W-:-:S03]  /*11f00*/  ISETP.GT.AND P1, PT, R0, 0x50, P3 ;  /* 0x000000500000780c */ /* 0x000fc60001f24270 */
[----:B------:R0:W-:Y:S01]  /*11f10*/  @P0 STG.E.U16 desc[UR36][R4.64+0x92], R11 ;  /* 0x0000920b04000986 */ /* 0x0001e2000c101524 */
[----:B------:R-:W-:-:S03]  /*11f20*/  ISETP.GT.AND P0, PT, R0, 0x51, P3 ;  /* 0x000000510000780c */ /* 0x000fc60001f04270 */
[----:B------:R-:W-:Y:S01]  /*11f30*/  @P4 STG.E.U16 desc[UR36][R6.64+0x90], R8 ;  /* 0x0000900806004986 */ /* 0x000fe2000c101524 */
[----:B------:R-:W-:Y:S02]  /*11f40*/  ISETP.GT.AND P4, PT, R0, 0x50, P2 ;  /* 0x000000500000780c */ /* 0x000fe40001784270 */
[----:B0-----:R-:W-:Y:S01]  /*11f50*/  PRMT R11, R3, 0x7610, R11 ;  /* 0x00007610030b7816 */ /* 0x001fe2000000000b */
[----:B------:R-:W-:Y:S01]  /*11f60*/  FMUL R3, R230, R2 ;  /* 0x00000002e6037220 */ /* 0x000fe20000400000 */
[----:B------:R0:W-:Y:S01]  /*11f70*/  @P5 STG.E.U16 desc[UR36][R6.64+0x92], R12 ;  /* 0x0000920c06005986 */ /* 0x0001e2000c101524 */
[----:B------:R-:W-:-:S03]  /*11f80*/  ISETP.GT.AND P5, PT, R0, 0x51, P2 ;  /* 0x000000510000780c */ /* 0x000fc600017a4270 */
[----:B------:R-:W-:Y:S01]  /*11f90*/  F2FP.F16.F32.PACK_AB R3, RZ, R3 ;  /* 0x00000003ff03723e */ /* 0x000fe200000000ff */
[----:B------:R1:W-:Y:S01]  /*11fa0*/  @P1 STG.E.U16 desc[UR36][R4.64+0xa0], R13 ;  /* 0x0000a00d04001986 */ /* 0x0003e2000c101524 */
[----:B------:R-:W-:Y:S01]  /*11fb0*/  FMUL R10, R231, R2 ;  /* 0x00000002e70a7220 */ /* 0x000fe20000400000 */
[----:B------:R-:W-:-:S04]  /*11fc0*/  ISETP.GT.AND P1, PT, R0, 0x58, P3 ;  /* 0x000000580000780c */ /* 0x000fc80001f24270 */
[----:B------:R-:W-:Y:S02]  /*11fd0*/  F2FP.F16.F32.PACK_AB R10, RZ, R10 ;  /* 0x0000000aff0a723e */ /* 0x000fe400000000ff */
[----:B0-----:R-:W-:Y:S02]  /*11fe0*/  PRMT R12, R9, 0x7610, R12 ;  /* 0x00007610090c7816 */ /* 0x001fe4000000000c */
[----:B-1----:R-:W-:Y:S01]  /*11ff0*/  PRMT R13, R3, 0x7610, R13 ;  /* 0x00007610030d7816 */ /* 0x002fe2000000000d */
[----:B------:R-:W-:Y:S01]  /*12000*/  FMUL R3, R229, R2 ;  /* 0x00000002e5037220 */ /* 0x000fe20000400000 */
[----:B------:R-:W-:Y:S04]  /*12010*/  @P0 STG.E.U16 desc[UR36][R4.64+0xa2], R11 ;  /* 0x0000a20b04000986 */ /* 0x000fe8000c101524 */
[----:B------:R-:W-:Y:S01]  /*12020*/  F2FP.F16.F32.PACK_AB R3, RZ, R3 ;  /* 0x00000003ff03723e */ /* 0x000fe200000000ff */
[----:B------:R-:W-:Y:S04]  /*12030*/  @P4 STG.E.U16 desc[UR36][R6.64+0xa0], R12 ;  /* 0x0000a00c06004986 */ /* 0x000fe8000c101524 */
[----:B------:R0:W-:Y:S01]  /*12040*/  @P5 STG.E.U16 desc[UR36][R6.64+0xa2], R10 ;  /* 0x0000a20a06005986 */ /* 0x0001e2000c101524 */
[----:B------:R-:W-:-:S02]  /*12050*/  ISETP.GT.AND P0, PT, R0, 0x59, P3 ;  /* 0x000000590000780c */ /* 0x000fc40001f04270 */
[----:B0-----:R-:W-:Y:S01]  /*12060*/  PRMT R10, R3, 0x7610, R10 ;  /* 0x00007610030a7816 */ /* 0x001fe2000000000a */
[-C--:B------:R-:W-:Y:S01]  /*12070*/  FMUL R3, R226, R2.reuse ;  /* 0x00000002e2037220 */ /* 0x080fe20000400000 */
[----:B------:R0:W-:Y:S04]  /*12080*/  @P1 STG.E.U16 desc[UR36][R4.64+0xb0], R13 ;  /* 0x0000b00d04001986 */ /* 0x0001e8000c101524 */
[----:B------:R-:W-:Y:S01]  /*12090*/  F2FP.F16.F32.PACK_AB R3, RZ, R3 ;  /* 0x00000003ff03723e */ /* 0x000fe200000000ff */
[-C--:B------:R-:W-:Y:S01]  /*120a0*/  FMUL R8, R228, R2.reuse ;  /* 0x00000002e4087220 */ /* 0x080fe20000400000 */
[-C--:B------:R-:W-:Y:S01]  /*120b0*/  FMUL R9, R227, R2.reuse ;  /* 0x00000002e3097220 */ /* 0x080fe20000400000 */
[C---:B------:R-:W-:Y:S02]  /*120c0*/  ISETP.GT.AND P4, PT, R0.reuse, 0x58, P2 ;  /* 0x000000580000780c */ /* 0x040fe40001784270 */
[----:B0-----:R-:W-:Y:S01]  /*120d0*/  PRMT R13, R3, 0x7610, R13 ;  /* 0x00007610030d7816 */ /* 0x001fe2000000000d */
[----:B------:R-:W-:Y:S01]  /*120e0*/  FMUL R3, R225, R2 ;  /* 0x00000002e1037220 */ /* 0x000fe20000400000 */
[----:B------:R-:W-:-:S02]  /*120f0*/  ISETP.GT.AND P5, PT, R0, 0x59, P2 ;  /* 0x000000590000780c */ /* 0x000fc400017a4270 */
[----:B------:R-:W-:Y:S02]  /*12100*/  ISETP.GT.AND P1, PT, R0, 0x60, P3 ;  /* 0x000000600000780c */ /* 0x000fe40001f24270 */
[----:B------:R-:W-:Y:S01]  /*12110*/  F2FP.F16.F32.PACK_AB R3, RZ, R3 ;  /* 0x00000003ff03723e */ /* 0x000fe200000000ff */
[----:B------:R0:W-:Y:S01]  /*12120*/  @P0 STG.E.U16 desc[UR36][R4.64+0xb2], R10 ;  /* 0x0000b20a04000986 */ /* 0x0001e2000c101524 */
[----:B------:R-:W-:Y:S02]  /*12130*/  F2FP.F16.F32.PACK_AB R8, RZ, R8 ;  /* 0x00000008ff08723e */ /* 0x000fe400000000ff */
[----:B------:R-:W-:Y:S02]  /*12140*/  F2FP.F16.F32.PACK_AB R9, RZ, R9 ;  /* 0x00000009ff09723e */ /* 0x000fe400000000ff */
[----:B------:R-:W-:Y:S02]  /*12150*/  PRMT R11, R8, 0x7610, R11 ;  /* 0x00007610080b7816 */ /* 0x000fe4000000000b */
[----:B------:R-:W-:-:S02]  /*12160*/  PRMT R12, R9, 0x7610, R12 ;  /* 0x00007610090c7816 */ /* 0x000fc4000000000c */
[----:B0-----:R-:W-:Y:S01]  /*12170*/  PRMT R10, R3, 0x7610, R10 ;  /* 0x00007610030a7816 */ /* 0x001fe2000000000a */
[-C--:B------:R-:W-:Y:S01]  /*12180*/  FMUL R3, R222, R2.reuse ;  /* 0x00000002de037220 */ /* 0x080fe20000400000 */
[----:B------:R-:W-:Y:S01]  /*12190*/  ISETP.GT.AND P0, PT, R0, 0x61, P3 ;  /* 0x000000610000780c */ /* 0x000fe20001f04270 */
[----:B------:R-:W-:Y:S03]  /*121a0*/  @P4 STG.E.U16 desc[UR36][R6.64+0xb0], R11 ;  /* 0x0000b00b06004986 */ /* 0x000fe6000c101524 */
[----:B------:R-:W-:Y:S01]  /*121b0*/  F2FP.F16.F32.PACK_AB R3, RZ, R3 ;  /* 0x00000003ff03723e */ /* 0x000fe200000000ff */
[----:B------:R-:W-:Y:S04]  /*121c0*/  @P5 STG.E.U16 desc[UR36][R6.64+0xb2], R12 ;  /* 0x0000b20c06005986 */ /* 0x000fe8000c101524 */
[----:B------:R0:W-:Y:S01]  /*121d0*/  @P1 STG.E.U16 desc[UR36][R4.64+0xc0], R13 ;  /* 0x0000c00d04001986 */ /* 0x0001e2000c101524 */
[-C--:B------:R-:W-:Y:S01]  /*121e0*/  FMUL R8, R224, R2.reuse ;  /* 0x00000002e0087220 */ /* 0x080fe20000400000 */
[----:B------:R-:W-:Y:S01]  /*121f0*/  FMUL R9, R223, R2 ;  /* 0x00000002df097220 */ /* 0x000fe20000400000 */
[----:B------:R-:W-:-:S02]  /*12200*/  ISETP.GT.AND P4, PT, R0, 0x60, P2 ;  /* 0x000000600000780c */ /* 0x000fc40001784270 */
[C---:B------:R-:W-:Y:S02]  /*12210*/  ISETP.GT.AND P5, PT, R0.reuse, 0x61, P2 ;  /* 0x000000610000780c */ /* 0x040fe400017a4270 */
[----:B0-----:R-:W-:Y:S01]  /*12220*/  PRMT R13, R3, 0x7610, R13 ;  /* 0x00007610030d7816 */ /* 0x001fe2000000000d */
[----:B------:R-:W-:Y:S01]  /*12230*/  FMUL R3, R221, R2 ;  /* 0x00000002dd037220 */ /* 0x000fe20000400000 */
[----:B------:R-:W-:Y:S01]  /*12240*/  ISETP.GT.AND P1, PT, R0, 0x68, P3 ;  /* 0x000000680000780c */ /* 0x000fe20001f24270 */
[----:B------:R0:W-:Y:S01]  /*12250*/  @P0 STG.E.U16 desc[UR36][R4.64+0xc2], R10 ;  /* 0x0000c20a04000986 */ /* 0x0001e2000c101524 */
[----:B------:R-:W-:Y:S02]  /*12260*/  F2FP.F16.F32.PACK_AB R8, RZ, R8 ;  /* 0x00000008ff08723e */ /* 0x000fe400000000ff */
[----:B------:R-:W-:Y:S02]  /*12270*/  F2FP.F16.F32.PACK_AB R3, RZ, R3 ;  /* 0x00000003ff03723e */ /* 0x000fe400000000ff */
[----:B------:R-:W-:-:S02]  /*12280*/  F2FP.F16.F32.PACK_AB R9, RZ, R9 ;  /* 0x00000009ff09723e */ /* 0x000fc400000000ff */
[----:B------:R-:W-:Y:S02]  /*12290*/  PRMT R11, R8, 0x7610, R11 ;  /* 0x00007610080b7816 */ /* 0x000fe4000000000b */
[----:B------:R-:W-:Y:S02]  /*122a0*/  PRMT R12, R9, 0x7610, R12 ;  /* 0x00007610090c7816 */ /* 0x000fe4000000000c */
        /* <DEDUP_REMOVED lines=285> */
[----:B------:R-:W-:Y:S01]  /*13480*/  @P5 STG.E.U16 desc[UR36][R6.64+0x1a2], R12 ;  /* 0x0001a20c06005986 */ /* 0x000fe2000c101524 */
[-C--:B------:R-:W-:Y:S01]  /*13490*/  FMUL R8, R164, R2.reuse ;  /* 0x00000002a4087220 */ /* 0x080fe20000400000 */
[----:B------:R-:W-:Y:S01]  /*134a0*/  FMUL R9, R163, R2 ;  /* 0x00000002a3097220 */ /* 0x000fe20000400000 */
[C---:B------:R-:W-:Y:S01]  /*134b0*/  ISETP.GT.AND P4, PT, R0.reuse, 0xd8, P2 ;  /* 0x000000d80000780c */ /* 0x040fe20001784270 */
[----:B------:R0:W-:Y:S01]  /*134c0*/  @P1 STG.E.U16 desc[UR36][R4.64+0x1b0], R13 ;  /* 0x0001b00d04001986 */ /* 0x0001e2000c101524 */
[----:B------:R-:W-:-:S02]  /*134d0*/  ISETP.GT.AND P5, PT, R0, 0xd9, P2 ;  /* 0x000000d90000780c */ /* 0x000fc400017a4270 */
[----:B------:R-:W-:Y:S02]  /*134e0*/  ISETP.GT.AND P1, PT, R0, 0xe0, P3 ;  /* 0x000000e00000780c */ /* 0x000fe40001f24270 */
[----:B------:R-:W-:Y:S02]  /*134f0*/  F2FP.F16.F32.PACK_AB R8, RZ, R8 ;  /* 0x00000008ff08723e */ /* 0x000fe400000000ff */
[----:B------:R-:W-:Y:S02]  /*13500*/  F2FP.F16.F32.PACK_AB R9, RZ, R9 ;  /* 0x00000009ff09723e */ /* 0x000fe400000000ff */
[----:B0-----:R-:W-:Y:S01]  /*13510*/  PRMT R13, R3, 0x7610, R13 ;  /* 0x00007610030d7816 */ /* 0x001fe2000000000d */
[----:B------:R-:W-:Y:S01]  /*13520*/  FMUL R3, R161, R2 ;  /* 0x00000002a1037220 */ /* 0x000fe20000400000 */
[----:B------:R-:W-:Y:S01]  /*13530*/  PRMT R11, R8, 0x7610, R11 ;  /* 0x00007610080b7816 */ /* 0x000fe2000000000b */
[----:B------:R0:W-:Y:S03]  /*13540*/  @P0 STG.E.U16 desc[UR36][R4.64+0x1b2], R10 ;  /* 0x0001b20a04000986 */ /* 0x0001e6000c101524 */
[----:B------:R-:W-:-:S02]  /*13550*/  F2FP.F16.F32.PACK_AB R3, RZ, R3 ;  /* 0x00000003ff03723e */ /* 0x000fc400000000ff */
[----:B------:R-:W-:Y:S01]  /*13560*/  PRMT R12, R9, 0x7610, R12 ;  /* 0x00007610090c7816 */ /* 0x000fe2000000000c */
[----:B------:R-:W-:Y:S01]  /*13570*/  @P4 STG.E.U16 desc[UR36][R6.64+0x1b0], R11 ;  /* 0x0001b00b06004986 */ /* 0x000fe2000c101524 */
[-C--:B------:R-:W-:Y:S01]  /*13580*/  FMUL R8, R160, R2.reuse ;  /* 0x00000002a0087220 */ /* 0x080fe20000400000 */
[----:B------:R-:W-:Y:S02]  /*13590*/  ISETP.GT.AND P0, PT, R0, 0xe1, P3 ;  /* 0x000000e10000780c */ /* 0x000fe40001f04270 */
[----:B0-----:R-:W-:Y:S01]  /*135a0*/  PRMT R10, R3, 0x7610, R10 ;  /* 0x00007610030a7816 */ /* 0x001fe2000000000a */
[-C--:B------:R-:W-:Y:S01]  /*135b0*/  FMUL R3, R158, R2.reuse ;  /* 0x000000029e037220 */ /* 0x080fe20000400000 */
[----:B------:R-:W-:Y:S01]  /*135c0*/  @P5 STG.E.U16 desc[UR36][R6.64+0x1b2], R12 ;  /* 0x0001b20c06005986 */ /* 0x000fe2000c101524 */
[----:B------:R-:W-:Y:S01]  /*135d0*/  FMUL R9, R159, R2 ;  /* 0x000000029f097220 */ /* 0x000fe20000400000 */
[C---:B------:R-:W-:Y:S02]  /*135e0*/  ISETP.GT.AND P4, PT, R0.reuse, 0xe0, P2 ;  /* 0x000000e00000780c */ /* 0x040fe40001784270 */
[----:B------:R0:W-:Y:S01]  /*135f0*/  @P1 STG.E.U16 desc[UR36][R4.64+0x1c0], R13 ;  /* 0x0001c00d04001986 */ /* 0x0001e2000c101524 */
[----:B------:R-:W-:-:S02]  /*13600*/  ISETP.GT.AND P5, PT, R0, 0xe1, P2 ;  /* 0x000000e10000780c */ /* 0x000fc400017a4270 */
[----:B------:R-:W-:Y:S02]  /*13610*/  ISETP.GT.AND P1, PT, R0, 0xe8, P3 ;  /* 0x000000e80000780c */ /* 0x000fe40001f24270 */
[----:B------:R-:W-:Y:S02]  /*13620*/  F2FP.F16.F32.PACK_AB R3, RZ, R3 ;  /* 0x00000003ff03723e */ /* 0x000fe400000000ff */
[----:B------:R-:W-:Y:S02]  /*13630*/  F2FP.F16.F32.PACK_AB R8, RZ, R8 ;  /* 0x00000008ff08723e */ /* 0x000fe400000000ff */
[----:B------:R-:W-:Y:S02]  /*13640*/  F2FP.F16.F32.PACK_AB R9, RZ, R9 ;  /* 0x00000009ff09723e */ /* 0x000fe400000000ff */
[----:B0-----:R-:W-:Y:S01]  /*13650*/  PRMT R13, R3, 0x7610, R13 ;  /* 0x00007610030d7816 */ /* 0x001fe2000000000d */
[----:B------:R-:W-:Y:S01]  /*13660*/  FMUL R3, R157, R2 ;  /* 0x000000029d037220 */ /* 0x000fe20000400000 */
[----:B------:R-:W-:-:S02]  /*13670*/  PRMT R11, R8, 0x7610, R11 ;  /* 0x00007610080b7816 */ /* 0x000fc4000000000b */
[----:B------:R-:W-:Y:S01]  /*13680*/  PRMT R12, R9, 0x7610, R12 ;  /* 0x00007610090c7816 */ /* 0x000fe2000000000c */
[----:B------:R0:W-:Y:S01]  /*13690*/  @P0 STG.E.U16 desc[UR36][R4.64+0x1c2], R10 ;  /* 0x0001c20a04000986 */ /* 0x0001e2000c101524 */
[----:B------:R-:W-:Y:S01]  /*136a0*/  F2FP.F16.F32.PACK_AB R3, RZ, R3 ;  /* 0x00000003ff03723e */ /* 0x000fe200000000ff */
[----:B------:R-:W-:Y:S02]  /*136b0*/  FMUL R8, R156, R2 ;  /* 0x000000029c087220 */ /* 0x000fe40000400000 */
[----:B------:R1:W-:Y:S01]  /*136c0*/  @P4 STG.E.U16 desc[UR36][R6.64+0x1c0], R11 ;  /* 0x0001c00b06004986 */ /* 0x0003e2000c101524 */
[----:B------:R-:W-:-:S03]  /*136d0*/  ISETP.GT.AND P0, PT, R0, 0xe9, P3 ;  /* 0x000000e90000780c */ /* 0x000fc60001f04270 */
[----:B------:R-:W-:Y:S01]  /*136e0*/  @P5 STG.E.U16 desc[UR36][R6.64+0x1c2], R12 ;  /* 0x0001c20c06005986 */ /* 0x000fe2000c101524 */
[----:B------:R-:W-:-:S03]  /*136f0*/  ISETP.GT.AND P4, PT, R0, 0xe9, P2 ;  /* 0x000000e90000780c */ /* 0x000fc60001784270 */
[----:B------:R2:W-:Y:S01]  /*13700*/  @P1 STG.E.U16 desc[UR36][R4.64+0x1d0], R13 ;  /* 0x0001d00d04001986 */ /* 0x0005e2000c101524 */
[----:B------:R-:W-:Y:S02]  /*13710*/  ISETP.GT.AND P1, PT, R0, 0xe8, P2 ;  /* 0x000000e80000780c */ /* 0x000fe40001724270 */
[----:B0-----:R-:W-:Y:S01]  /*13720*/  PRMT R10, R3, 0x7610, R10 ;  /* 0x00007610030a7816 */ /* 0x001fe2000000000a */
[-C--:B------:R-:W-:Y:S01]  /*13730*/  FMUL R3, R154, R2.reuse ;  /* 0x000000029a037220 */ /* 0x080fe20000400000 */
[----:B------:R-:W-:Y:S01]  /*13740*/  ISETP.GT.AND P5, PT, R0, 0xf0, P3 ;  /* 0x000000f00000780c */ /* 0x000fe20001fa4270 */
[----:B------:R-:W-:Y:S01]  /*13750*/  FMUL R9, R155, R2 ;  /* 0x000000029b097220 */ /* 0x000fe20000400000 */
[----:B------:R-:W-:Y:S02]  /*13760*/  F2FP.F16.F32.PACK_AB R8, RZ, R8 ;  /* 0x00000008ff08723e */ /* 0x000fe400000000ff */
[----:B------:R-:W-:Y:S02]  /*13770*/  F2FP.F16.F32.PACK_AB R3, RZ, R3 ;  /* 0x00000003ff03723e */ /* 0x000fe400000000ff */
[----:B-1----:R-:W-:-:S02]  /*13780*/  PRMT R11, R8, 0x7610, R11 ;  /* 0x00007610080b7816 */ /* 0x002fc4000000000b */
[----:B------:R-:W-:Y:S02]  /*13790*/  F2FP.F16.F32.PACK_AB R9, RZ, R9 ;  /* 0x00000009ff09723e */ /* 0x000fe400000000ff */
[----:B--2---:R-:W-:Y:S01]  /*137a0*/  PRMT R13, R3, 0x7610, R13 ;  /* 0x00007610030d7816 */ /* 0x004fe2000000000d */
[----:B------:R-:W-:Y:S01]  /*137b0*/  @P0 STG.E.U16 desc[UR36][R4.64+0x1d2], R10 ;  /* 0x0001d20a04000986 */ /* 0x000fe2000c101524 */
[----:B------:R-:W-:-:S03]  /*137c0*/  FMUL R3, R23, R2 ;  /* 0x0000000217037220 */ /* 0x000fc60000400000 */
[----:B------:R-:W-:Y:S04]  /*137d0*/  @P1 STG.E.U16 desc[UR36][R6.64+0x1d0], R11 ;  /* 0x0001d00b06001986 */ /* 0x000fe8000c101524 */
[----:B------:R0:W-:Y:S01]  /*137e0*/  @P4 STG.E.U16 desc[UR36][R6.64+0x1d2], R9 ;  /* 0x0001d20906004986 */ /* 0x0001e2000c101524 */
[----:B------:R-:W-:-:S03]  /*137f0*/  ISETP.GT.AND P4, PT, R0, 0xf0, P2 ;  /* 0x000000f00000780c */ /* 0x000fc60001784270 */
[----:B------:R-:W-:Y:S01]  /*13800*/  @P5 STG.E.U16 desc[UR36][R4.64+0x1e0], R13 ;  /* 0x0001e00d04005986 */ /* 0x000fe2000c101524 */
[----:B------:R-:W-:Y:S01]  /*13810*/  ISETP.GT.AND P5, PT, R0, 0xf1, P3 ;  /* 0x000000f10000780c */ /* 0x000fe20001fa4270 */
[----:B------:R-:W-:Y:S01]  /*13820*/  FMUL R8, R22, R2 ;  /* 0x0000000216087220 */ /* 0x000fe20000400000 */
[----:B------:R-:W-:-:S04]  /*13830*/  F2FP.F16.F32.PACK_AB R3, RZ, R3 ;  /* 0x00000003ff03723e */ /* 0x000fc800000000ff */
[----:B------:R-:W-:Y:S02]  /*13840*/  PRMT R14, R3, 0x7610, R14 ;  /* 0x00007610030e7816 */ /* 0x000fe4000000000e */
[----:B------:R-:W-:Y:S01]  /*13850*/  F2FP.F16.F32.PACK_AB R12, RZ, R8 ;  /* 0x00000008ff0c723e */ /* 0x000fe200000000ff */
[----:B0-----:R-:W-:-:S04]  /*13860*/  FMUL R9, R19, R2 ;  /* 0x0000000213097220 */ /* 0x001fc80000400000 */
[----:B------:R-:W-:Y:S01]  /*13870*/  @P5 STG.E.U16 desc[UR36][R4.64+0x1e2], R14 ;  /* 0x0001e20e04005986 */ /* 0x000fe2000c101524 */
[----:B------:R-:W-:-:S03]  /*13880*/  ISETP.GT.AND P5, PT, R0, 0xf8, P3 ;  /* 0x000000f80000780c */ /* 0x000fc60001fa4270 */
[----:B------:R0:W-:Y:S01]  /*13890*/  @P4 STG.E.U16 desc[UR36][R6.64+0x1e0], R12 ;  /* 0x0001e00c06004986 */ /* 0x0001e2000c101524 */
[C---:B------:R-:W-:Y:S01]  /*138a0*/  ISETP.GT.AND P4, PT, R0.reuse, 0xf1, P2 ;  /* 0x000000f10000780c */ /* 0x040fe20001784270 */
[-C--:B------:R-:W-:Y:S01]  /*138b0*/  FMUL R11, R21, R2.reuse ;  /* 0x00000002150b7220 */ /* 0x080fe20000400000 */
[----:B------:R-:W-:Y:S01]  /*138c0*/  ISETP.GT.AND P3, PT, R0, 0xf9, P3 ;  /* 0x000000f90000780c */ /* 0x000fe20001f64270 */
[-C--:B------:R-:W-:Y:S01]  /*138d0*/  FMUL R10, R20, R2.reuse ;  /* 0x00000002140a7220 */ /* 0x080fe20000400000 */
[----:B------:R-:W-:Y:S01]  /*138e0*/  FMUL R8, R18, R2 ;  /* 0x0000000212087220 */ /* 0x000fe20000400000 */
[----:B------:R-:W-:Y:S01]  /*138f0*/  F2FP.F16.F32.PACK_AB R9, RZ, R9 ;  /* 0x00000009ff09723e */ /* 0x000fe200000000ff */
[----:B------:R-:W-:Y:S01]  /*13900*/  USHF.L.U32 UR12, UR8, 0x8, URZ ;  /* 0x00000008080c7899 */ /* 0x000fe2000800063f */
[----:B------:R-:W-:Y:S01]  /*13910*/  F2FP.F16.F32.PACK_AB R11, RZ, R11 ;  /* 0x0000000bff0b723e */ /* 0x000fe200000000ff */
[----:B------:R-:W-:Y:S01]  /*13920*/  USHF.L.U64.HI UR11, UR8, 0x8, UR9 ;  /* 0x00000008080b7899 */ /* 0x000fe20008010209 */
[----:B------:R-:W-:-:S02]  /*13930*/  F2FP.F16.F32.PACK_AB R10, RZ, R10 ;  /* 0x0000000aff0a723e */ /* 0x000fc400000000ff */
[----:B0-----:R-:W-:Y:S02]  /*13940*/  PRMT R12, R9, 0x7610, R12 ;  /* 0x00007610090c7816 */ /* 0x001fe4000000000c */
[----:B------:R-:W-:Y:S01]  /*13950*/  F2FP.F16.F32.PACK_AB R8, RZ, R8 ;  /* 0x00000008ff08723e */ /* 0x000fe200000000ff */
[----:B------:R0:W-:Y:S01]  /*13960*/  @P4 STG.E.U16 desc[UR36][R6.64+0x1e2], R11 ;  /* 0x0001e20b06004986 */ /* 0x0001e2000c101524 */
[----:B------:R-:W-:Y:S02]  /*13970*/  MOV R9, UR12 ;  /* 0x0000000c00097c02 */ /* 0x000fe40008000f00 */
[----:B------:R-:W-:Y:S01]  /*13980*/  PRMT R13, R8, 0x7610, R13 ;  /* 0x00007610080d7816 */ /* 0x000fe2000000000d */
[----:B------:R-:W-:Y:S01]  /*13990*/  @P5 STG.E.U16 desc[UR36][R4.64+0x1f0], R10 ;  /* 0x0001f00a04005986 */ /* 0x000fe2000c101524 */
[----:B------:R-:W-:-:S03]  /*139a0*/  ISETP.GT.AND P1, PT, R153, 0x80, PT ;  /* 0x000000809900780c */ /* 0x000fc60003f24270 */
[----:B------:R1:W-:Y:S01]  /*139b0*/  @P3 STG.E.U16 desc[UR36][R4.64+0x1f2], R12 ;  /* 0x0001f20c04003986 */ /* 0x0003e2000c101524 */
[----:B------:R-:W-:Y:S01]  /*139c0*/  IADD3 R8, P3, P5, R4, UR5, R9 ;  /* 0x0000000504087c10 */ /* 0x000fe2000fd7e009 */
[----:B0-----:R-:W-:Y:S01]  /*139d0*/  IMAD.U32 R11, RZ, RZ, UR11 ;  /* 0x0000000bff0b7e24 */ /* 0x001fe2000f8e00ff */
[C---:B------:R-:W-:Y:S02]  /*139e0*/  ISETP.GT.AND P4, PT, R0.reuse, 0xf8, P2 ;  /* 0x000000f80000780c */ /* 0x040fe40001784270 */
[C---:B------:R-:W-:Y:S02]  /*139f0*/  ISETP.GT.AND P2, PT, R0.reuse, 0xf9, P2 ;  /* 0x000000f90000780c */ /* 0x040fe40001744270 */
[----:B------:R-:W-:Y:S02]  /*13a00*/  IADD3.X R9, R5, UR4, R11, P3, P5 ;  /* 0x0000000405097c10 */ /* 0x000fe40009fea40b */
[----:B------:R-:W-:Y:S01]  /*13a10*/  ISETP.GT.AND P3, PT, R0, 0x1, P1 ;  /* 0x000000010000780c */ /* 0x000fe20000f64270 */
[-C--:B------:R-:W-:Y:S01]  /*13a20*/  FMUL R3, R15, R2.reuse ;  /* 0x000000020f037220 */ /* 0x080fe20000400000 */
[----:B------:R-:W-:Y:S01]  /*13a30*/  FMUL R25, R25, R2 ;  /* 0x0000000219197220 */ /* 0x000fe20000400000 */
[----:B-1----:R-:W-:-:S03]  /*13a40*/  IADD3 R4, P5, R4, UR12, RZ ;  /* 0x0000000c04047c10 */ /* 0x002fc6000ffbe0ff */
[----:B------:R-:W-:Y:S02]  /*13a50*/  F2FP.F16.F32.PACK_AB R3, RZ, R3 ;  /* 0x00000003ff03723e */ /* 0x000fe400000000ff */
[----:B------:R-:W-:Y:S02]  /*13a60*/  F2FP.F16.F32.PACK_AB R25, RZ, R25 ;  /* 0x00000019ff19723e */ /* 0x000fe400000000ff */
[----:B------:R-:W-:Y:S01]  /*13a70*/  IADD3.X R5, R5, UR11, RZ, P5, !PT ;  /* 0x0000000b05057c10 */ /* 0x000fe2000affe4ff */
[----:B------:R-:W-:Y:S01]  /*13a80*/  @P4 STG.E.U16 desc[UR36][R6.64+0x1f0], R13 ;  /* 0x0001f00d06004986 */ /* 0x000fe2000c101524 */
[----:B------:R-:W-:-:S03]  /*13a90*/  ISETP.GT.AND P0, PT, R153, 0x88, PT ;  /* 0x000000889900780c */ /* 0x000fc60003f04270 */
[----:B------:R0:W-:Y:S01]  /*13aa0*/  @P2 STG.E.U16 desc[UR36][R6.64+0x1f2], R3 ;  /* 0x0001f20306002986 */ /* 0x0001e2000c101524 */
[----:B------:R-:W-:-:S03]  /*13ab0*/  ISETP.GT.AND P4, PT, R0, RZ, P1 ;  /* 0x000000ff0000720c */ /* 0x000fc60000f84270 */
[----:B------:R-:W-:Y:S01]  /*13ac0*/  @P3 STG.E.U16 desc[UR36][R4.64+0x2], R25 ;  /* 0x0000021904003986 */ /* 0x000fe2000c101524 */
[----:B------:R-:W-:Y:S02]  /*13ad0*/  IADD3 R10, P3, R4, UR5, RZ ;  /* 0x00000005040a7c10 */ /* 0x000fe4000ff7e0ff */
[----:B------:R-:W-:Y:S01]  /*13ae0*/  ISETP.GT.AND P2, PT, R0, RZ, P0 ;  /* 0x000000ff0000720c */ /* 0x000fe20000744270 */
[-C--:B------:R-:W-:Y:S01]  /*13af0*/  FMUL R24, R24, R2.reuse ;  /* 0x0000000218187220 */ /* 0x080fe20000400000 */
[-C--:B------:R-:W-:Y:S01]  /*13b00*/  FMUL R26, R26, R2.reuse ;  /* 0x000000021a1a7220 */ /* 0x080fe20000400000 */
[C---:B------:R-:W-:Y:S02]  /*13b10*/  ISETP.GT.AND P5, PT, R0.reuse, 0x1, P0 ;  /* 0x000000010000780c */ /* 0x040fe400007a4270 */
[----:B------:R-:W-:Y:S02]  /*13b20*/  IADD3.X R11, R5, UR4, RZ, P3, !PT ;  /* 0x00000004050b7c10 */ /* 0x000fe40009ffe4ff */
[----:B------:R-:W-:Y:S01]  /*13b30*/  ISETP.GT.AND P3, PT, R0, 0x9, P1 ;  /* 0x000000090000780c */ /* 0x000fe20000f64270 */
[-C--:B------:R-:W-:Y:S01]  /*13b40*/  FMUL R27, R27, R2.reuse ;  /* 0x000000021b1b7220 */ /* 0x080fe20000400000 */
[----:B------:R-:W-:Y:S01]  /*13b50*/  FMUL R29, R29, R2 ;  /* 0x000000021d1d7220 */ /* 0x000fe20000400000 */
[----:B------:R-:W-:-:S02]  /*13b60*/  F2FP.F16.F32.PACK_AB R24, RZ, R24 ;  /* 0x00000018ff18723e */ /* 0x000fc400000000ff */
[----:B------:R-:W-:Y:S02]  /*13b70*/  F2FP.F16.F32.PACK_AB R26, RZ, R26 ;  /* 0x0000001aff1a723e */ /* 0x000fe400000000ff */
[----:B------:R-:W-:Y:S01]  /*13b80*/  F2FP.F16.F32.PACK_AB R27, RZ, R27 ;  /* 0x0000001bff1b723e */ /* 0x000fe200000000ff */
[----:B------:R-:W-:Y:S01]  /*13b90*/  @P4 STG.E.U16 desc[UR36][R4.64], R24 ;  /* 0x0000001804004986 */ /* 0x000fe2000c101524 */
[----:B------:R-:W-:Y:S02]  /*13ba0*/  F2FP.F16.F32.PACK_AB R29, RZ, R29 ;  /* 0x0000001dff1d723e */ /* 0x000fe400000000ff */
[C---:B------:R-:W-:Y:S01]  /*13bb0*/  ISETP.GT.AND P4, PT, R0.reuse, 0x8, P1 ;  /* 0x000000080000780c */ /* 0x040fe20000f84270 */
[----:B------:R-:W-:Y:S01]  /*13bc0*/  @P2 STG.E.U16 desc[UR36][R10.64], R26 ;  /* 0x0000001a0a002986 */ /* 0x000fe2000c101524 */
[----:B------:R-:W-:Y:S01]  /*13bd0*/  ISETP.GT.AND P2, PT, R0, 0x8, P0 ;  /* 0x000000080000780c */ /* 0x000fe20000744270 */
[-C--:B------:R-:W-:Y:S01]  /*13be0*/  FMUL R28, R28, R2.reuse ;  /* 0x000000021c1c7220 */ /* 0x080fe20000400000 */
[----:B------:R-:W-:Y:S01]  /*13bf0*/  FMUL R30, R30, R2 ;  /* 0x000000021e1e7220 */ /* 0x000fe20000400000 */
[----:B------:R-:W-:Y:S01]  /*13c00*/  @P5 STG.E.U16 desc[UR36][R10.64+0x2], R27 ;  /* 0x0000021b0a005986 */ /* 0x000fe2000c101524 */
[----:B------:R-:W-:-:S03]  /*13c10*/  ISETP.GT.AND P5, PT, R0, 0x9, P0 ;  /* 0x000000090000780c */ /* 0x000fc600007a4270 */
[----:B------:R-:W-:Y:S01]  /*13c20*/  @P3 STG.E.U16 desc[UR36][R4.64+0x12], R29 ;  /* 0x0000121d04003986 */ /* 0x000fe2000c101524 */
[----:B0-----:R-:W-:Y:S02]  /*13c30*/  IADD3 R6, P3, R4, UR5, RZ ;  /* 0x0000000504067c10 */ /* 0x001fe4000ff7e0ff */
[----:B------:R-:W-:Y:S01]  /*13c40*/  F2FP.F16.F32.PACK_AB R28, RZ, R28 ;  /* 0x0000001cff1c723e */ /* 0x000fe200000000ff */
[----:B------:R-:W-:Y:S01]  /*13c50*/  FMUL R31, R31, R2 ;  /* 0x000000021f1f7220 */ /* 0x000fe20000400000 */
[----:B------:R-:W-:Y:S02]  /*13c60*/  F2FP.F16.F32.PACK_AB R30, RZ, R30 ;  /* 0x0000001eff1e723e */ /* 0x000fe400000000ff */
[----:B------:R-:W-:Y:S01]  /*13c70*/  IADD3.X R7, R5, UR4, RZ, P3, !PT ;  /* 0x0000000405077c10 */ /* 0x000fe20009ffe4ff */
[----:B------:R-:W-:Y:S01]  /*13c80*/  @P4 STG.E.U16 desc[UR36][R4.64+0x10], R28 ;  /* 0x0000101c04004986 */ /* 0x000fe2000c101524 */
[----:B------:R-:W-:-:S03]  /*13c90*/  F2FP.F16.F32.PACK_AB R31, RZ, R31 ;  /* 0x0000001fff1f723e */ /* 0x000fc600000000ff */
[----:B------:R0:W-:Y:S01]  /*13ca0*/  @P2 STG.E.U16 desc[UR36][R6.64+0x10], R30 ;  /* 0x0000101e06002986 */ /* 0x0001e2000c101524 */
[C---:B------:R-:W-:Y:S02]  /*13cb0*/  ISETP.GT.AND P2, PT, R0.reuse, 0x10, P0 ;  /* 0x000000100000780c */ /* 0x040fe40000744270 */
[C---:B------:R-:W-:Y:S01]  /*13cc0*/  ISETP.GT.AND P4, PT, R0.reuse, 0x10, P1 ;  /* 0x000000100000780c */ /* 0x040fe20000f84270 */
[----:B------:R-:W-:Y:S01]  /*13cd0*/  @P5 STG.E.U16 desc[UR36][R8.64+0x12], R31 ;  /* 0x0000121f08005986 */ /* 0x000fe2000c101524 */
[----:B------:R-:W-:Y:S01]  /*13ce0*/  ISETP.GT.AND P3, PT, R0, 0x11, P1 ;  /* 0x000000110000780c */ /* 0x000fe20000f64270 */
[-C--:B------:R-:W-:Y:S01]  /*13cf0*/  FMUL R32, R32, R2.reuse ;  /* 0x0000000220207220 */ /* 0x080fe20000400000 */
[----:B------:R-:W-:Y:S01]  /*13d00*/  ISETP.GT.AND P5, PT, R0, 0x11, P0 ;  /* 0x000000110000780c */ /* 0x000fe200007a4270 */
[-C--:B------:R-:W-:Y:S01]  /*13d10*/  FMUL R33, R33, R2.reuse ;  /* 0x0000000221217220 */ /* 0x080fe20000400000 */
[----:B------:R-:W-:Y:S02]  /*13d20*/  FMUL R34, R34, R2 ;  /* 0x0000000222227220 */ /* 0x000fe40000400000 */
[----:B------:R-:W-:-:S02]  /*13d30*/  F2FP.F16.F32.PACK_AB R32, RZ, R32 ;  /* 0x00000020ff20723e */ /* 0x000fc400000000ff */
[----:B------:R-:W-:Y:S01]  /*13d40*/  F2FP.F16.F32.PACK_AB R33, RZ, R33 ;  /* 0x00000021ff21723e */ /* 0x000fe200000000ff */
[----:B0-----:R-:W-:Y:S01]  /*13d50*/  @P2 IMAD.MOV.U32 R6, RZ, RZ, R8 ;  /* 0x000000ffff062224 */ /* 0x001fe200078e0008 */
[----:B------:R-:W-:Y:S01]  /*13d60*/  F2FP.F16.F32.PACK_AB R34, RZ, R34 ;  /* 0x00000022ff22723e */ /* 0x000fe200000000ff */
[----:B------:R-:W-:Y:S02]  /*13d70*/  @P2 IMAD.MOV.U32 R7, RZ, RZ, R9 ;  /* 0x000000ffff072224 */ /* 0x000fe400078e0009 */
[----:B------:R-:W-:Y:S01]  /*13d80*/  FMUL R35, R35, R2 ;  /* 0x0000000223237220 */ /* 0x000fe20000400000 */
[----:B------:R-:W-:Y:S04]  /*13d90*/  @P4 STG.E.U16 desc[UR36][R4.64+0x20], R32 ;  /* 0x0000202004004986 */ /* 0x000fe8000c101524 */
[----:B------:R-:W-:Y:S01]  /*13da0*/  @P3 STG.E.U16 desc[UR36][R4.64+0x22], R33 ;  /* 0x0000222104003986 */ /* 0x000fe2000c101524 */
[----:B------:R-:W-:-:S03]  /*13db0*/  F2FP.F16.F32.PACK_AB R35, RZ, R35 ;  /* 0x00000023ff23723e */ /* 0x000fc600000000ff */
[----:B------:R0:W-:Y:S01]  /*13dc0*/  @P2 STG.E.U16 desc[UR36][R6.64+0x20], R34 ;  /* 0x0000202206002986 */ /* 0x0001e2000c101524 */
[C---:B------:R-:W-:Y:S02]  /*13dd0*/  ISETP.GT.AND P2, PT, R0.reuse, 0x18, P0 ;  /* 0x000000180000780c */ /* 0x040fe40000744270 */
[C---:B------:R-:W-:Y:S02]  /*13de0*/  ISETP.GT.AND P4, PT, R0.reuse, 0x18, P1 ;  /* 0x000000180000780c */ /* 0x040fe40000f84270 */
[----:B------:R-:W-:Y:S01]  /*13df0*/  ISETP.GT.AND P3, PT, R0, 0x19, P1 ;  /* 0x000000190000780c */ /* 0x000fe20000f64270 */
[----:B0-----:R-:W-:Y:S01]  /*13e00*/  @P5 IMAD.MOV.U32 R6, RZ, RZ, R8 ;  /* 0x000000ffff065224 */ /* 0x001fe200078e0008 */
[----:B------:R-:W-:Y:S01]  /*13e10*/  @P5 MOV R7, R9 ;  /* 0x0000000900075202 */ /* 0x000fe20000000f00 */
[-C--:B------:R-:W-:Y:S01]  /*13e20*/  FMUL R36, R36, R2.reuse ;  /* 0x0000000224247220 */ /* 0x080fe20000400000 */
[----:B------:R-:W-:-:S03]  /*13e30*/  FMUL R37, R37, R2 ;  /* 0x0000000225257220 */ /* 0x000fc60000400000 */
[----:B------:R0:W-:Y:S01]  /*13e40*/  @P5 STG.E.U16 desc[UR36][R6.64+0x22], R35 ;  /* 0x0000222306005986 */ /* 0x0001e2000c101524 */
[----:B------:R-:W-:Y:S01]  /*13e50*/  ISETP.GT.AND P5, PT, R0, 0x19, P0 ;  /* 0x000000190000780c */ /* 0x000fe200007a4270 */
[----:B------:R-:W-:Y:S01]  /*13e60*/  FMUL R38, R38, R2 ;  /* 0x0000000226267220 */ /* 0x000fe20000400000 */
[----:B------:R-:W-:Y:S02]  /*13e70*/  F2FP.F16.F32.PACK_AB R36, RZ, R36 ;  /* 0x00000024ff24723e */ /* 0x000fe400000000ff */
[----:B------:R-:W-:Y:S01]  /*13e80*/  F2FP.F16.F32.PACK_AB R37, RZ, R37 ;  /* 0x00000025ff25723e */ /* 0x000fe200000000ff */
[----:B------:R-:W-:Y:S01]  /*13e90*/  FMUL R39, R39, R2 ;  /* 0x0000000227277220 */ /* 0x000fe20000400000 */
[----:B------:R-:W-:Y:S01]  /*13ea0*/  F2FP.F16.F32.PACK_AB R38, RZ, R38 ;  /* 0x00000026ff26723e */ /* 0x000fe200000000ff */
[----:B------:R-:W-:Y:S01]  /*13eb0*/  @P4 STG.E.U16 desc[UR36][R4.64+0x30], R36 ;  /* 0x0000302404004986 */ /* 0x000fe2000c101524 */
[----:B0-----:R-:W-:Y:S02]  /*13ec0*/  @P2 IMAD.MOV.U32 R6, RZ, RZ, R8 ;  /* 0x000000ffff062224 */ /* 0x001fe400078e0008 */
[----:B------:R-:W-:Y:S01]  /*13ed0*/  @P2 IMAD.MOV.U32 R7, RZ, RZ, R9 ;  /* 0x000000ffff072224 */ /* 0x000fe200078e0009 */
[----:B------:R-:W-:Y:S01]  /*13ee0*/  @P3 STG.E.U16 desc[UR36][R4.64+0x32], R37 ;  /* 0x0000322504003986 */ /* 0x000fe2000c101524 */
[----:B------:R-:W-:-:S03]  /*13ef0*/  F2FP.F16.F32.PACK_AB R39, RZ, R39 ;  /* 0x00000027ff27723e */ /* 0x000fc600000000ff */
[----:B------:R0:W-:Y:S01]  /*13f00*/  @P2 STG.E.U16 desc[UR36][R6.64+0x30], R38 ;  /* 0x0000302606002986 */ /* 0x0001e2000c101524 */
[C---:B------:R-:W-:Y:S02]  /*13f10*/  ISETP.GT.AND P2, PT, R0.reuse, 0x20, P0 ;  /* 0x000000200000780c */ /* 0x040fe40000744270 */
[C---:B------:R-:W-:Y:S02]  /*13f20*/  ISETP.GT.AND P4, PT, R0.reuse, 0x20, P1 ;  /* 0x000000200000780c */ /* 0x040fe40000f84270 */
[----:B------:R-:W-:Y:S01]  /*13f30*/  ISETP.GT.AND P3, PT, R0, 0x21, P1 ;  /* 0x000000210000780c */ /* 0x000fe20000f64270 */
[----:B0-----:R-:W-:Y:S02]  /*13f40*/  @P5 IMAD.MOV.U32 R6, RZ, RZ, R8 ;  /* 0x000000ffff065224 */ /* 0x001fe400078e0008 */
[----:B------:R-:W-:Y:S02]  /*13f50*/  @P5 IMAD.MOV.U32 R7, RZ, RZ, R9 ;  /* 0x000000ffff075224 */ /* 0x000fe400078e0009 */
[-C--:B------:R-:W-:Y:S01]  /*13f60*/  FMUL R40, R40, R2.reuse ;  /* 0x0000000228287220 */ /* 0x080fe20000400000 */
[----:B------:R-:W-:-:S02]  /*13f70*/  FMUL R41, R41, R2 ;  /* 0x0000000229297220 */ /* 0x000fc40000400000 */
        /* <DEDUP_REMOVED lines=8> */
[----:B0-----:R-:W-:Y:S01]  /*14000*/  @P2 MOV R6, R8 ;  /* 0x0000000800062202 */ /* 0x001fe20000000f00 */
[----:B------:R-:W-:-:S02]  /*14010*/  @P2 IMAD.MOV.U32 R7, RZ, RZ, R9 ;  /* 0x000000ffff072224 */ /* 0x000fc400078e0009 */
        /* <DEDUP_REMOVED lines=18> */
[----:B0-----:R-:W-:Y:S01]  /*14140*/  @P2 IMAD.MOV.U32 R6, RZ, RZ, R8 ;  /* 0x000000ffff062224 */ /* 0x001fe200078e0008 */
[----:B------:R-:W-:-:S02]  /*14150*/  @P2 MOV R7, R9 ;  /* 0x0000000900072202 */ /* 0x000fc40000000f00 */
        /* <DEDUP_REMOVED lines=25> */
[----:B------:R-:W-:Y:S02]  /*142f0*/  ISETP.GT.AND P3, PT, R0, 0x39, P1 ;  /* 0x000000390000780c */ /* 0x000fe40000f64270 */
[----:B0-----:R-:W-:Y:S01]  /*14300*/  @P5 MOV R6, R8 ;  /* 0x0000000800065202 */ /* 0x001fe20000000f00 */
        /* <DEDUP_REMOVED lines=419> */
[-C--:B------:R-:W-:Y:S01]  /*15d40*/  FMUL R136, R136, R2.reuse ;  /* 0x0000000288887220 */ /* 0x080fe20000400000 */
[----:B0-----:R-:W-:Y:S01]  /*15d50*/  @P5 IMAD.MOV.U32 R6, RZ, RZ, R8 ;  /* 0x000000ffff065224 */ /* 0x001fe200078e0008 */
[----:B------:R-:W-:Y:S01]  /*15d60*/  @P5 MOV R7, R9 ;  /* 0x0000000900075202 */ /* 0x000fe20000000f00 */
[-C--:B------:R-:W-:Y:S01]  /*15d70*/  FMUL R137, R137, R2.reuse ;  /* 0x0000000289897220 */ /* 0x080fe20000400000 */
[----:B------:R-:W-:-:S03]  /*15d80*/  FMUL R138, R138, R2 ;  /* 0x000000028a8a7220 */ /* 0x000fc60000400000 */
[----:B------:R0:W-:Y:S01]  /*15d90*/  @P5 STG.E.U16 desc[UR36][R6.64+0x1b2], R135 ;  /* 0x0001b28706005986 */ /* 0x0001e2000c101524 */
[C---:B------:R-:W-:Y:S02]  /*15da0*/  ISETP.GT.AND P5, PT, R0.reuse, 0xe1, P0 ;  /* 0x000000e10000780c */ /* 0x040fe400007a4270 */
        /* <DEDUP_REMOVED lines=8> */
[----:B------:R-:W-:Y:S01]  /*15e30*/  ISETP.GT.AND P4, PT, R0, 0xe8, P1 ;  /* 0x000000e80000780c */ /* 0x000fe20000f84270 */
[----:B------:R-:W-:Y:S01]  /*15e40*/  FMUL R140, R140, R2 ;  /* 0x000000028c8c7220 */ /* 0x000fe20000400000 */
[----:B------:R-:W-:Y:S01]  /*15e50*/  F2FP.F16.F32.PACK_AB R139, RZ, R139 ;  /* 0x0000008bff8b723e */ /* 0x000fe200000000ff */
[----:B------:R0:W-:Y:S01]  /*15e60*/  @P2 STG.E.U16 desc[UR36][R6.64+0x1c0], R138 ;  /* 0x0001c08a06002986 */ /* 0x0001e2000c101524 */
[----:B------:R-:W-:-:S02]  /*15e70*/  ISETP.GT.AND P2, PT, R0, 0xe8, P0 ;  /* 0x000000e80000780c */ /* 0x000fc40000744270 */
[----:B------:R-:W-:Y:S01]  /*15e80*/  ISETP.GT.AND P3, PT, R0, 0xe9, P1 ;  /* 0x000000e90000780c */ /* 0x000fe20000f64270 */
[----:B------:R-:W-:Y:S01]  /*15e90*/  FMUL R141, R141, R2 ;  /* 0x000000028d8d7220 */ /* 0x000fe20000400000 */
[----:B------:R-:W-:Y:S01]  /*15ea0*/  F2FP.F16.F32.PACK_AB R140, RZ, R140 ;  /* 0x0000008cff8c723e */ /* 0x000fe200000000ff */
[----:B0-----:R-:W-:Y:S02]  /*15eb0*/  @P5 IMAD.MOV.U32 R6, RZ, RZ, R8 ;  /* 0x000000ffff065224 */ /* 0x001fe400078e0008 */
[----:B------:R-:W-:Y:S02]  /*15ec0*/  @P5 IMAD.MOV.U32 R7, RZ, RZ, R9 ;  /* 0x000000ffff075224 */ /* 0x000fe400078e0009 */
[----:B------:R-:W-:-:S03]  /*15ed0*/  FMUL R142, R142, R2 ;  /* 0x000000028e8e7220 */ /* 0x000fc60000400000 */
[----:B------:R0:W-:Y:S01]  /*15ee0*/  @P5 STG.E.U16 desc[UR36][R6.64+0x1c2], R139 ;  /* 0x0001c28b06005986 */ /* 0x0001e2000c101524 */
[C---:B------:R-:W-:Y:S02]  /*15ef0*/  ISETP.GT.AND P5, PT, R0.reuse, 0xe9, P0 ;  /* 0x000000e90000780c */ /* 0x040fe400007a4270 */
[----:B------:R-:W-:Y:S01]  /*15f00*/  F2FP.F16.F32.PACK_AB R141, RZ, R141 ;  /* 0x0000008dff8d723e */ /* 0x000fe200000000ff */
[----:B------:R-:W-:Y:S01]  /*15f10*/  @P4 STG.E.U16 desc[UR36][R4.64+0x1d0], R140 ;  /* 0x0001d08c04004986 */ /* 0x000fe2000c101524 */
[----:B------:R-:W-:Y:S01]  /*15f20*/  ISETP.GT.AND P4, PT, R0, 0xf0, P1 ;  /* 0x000000f00000780c */ /* 0x000fe20000f84270 */
[----:B------:R-:W-:Y:S01]  /*15f30*/  FMUL R143, R143, R2 ;  /* 0x000000028f8f7220 */ /* 0x000fe20000400000 */
[----:B------:R-:W-:Y:S01]  /*15f40*/  F2FP.F16.F32.PACK_AB R142, RZ, R142 ;  /* 0x0000008eff8e723e */ /* 0x000fe200000000ff */
[----:B------:R-:W-:Y:S01]  /*15f50*/  FMUL R144, R144, R2 ;  /* 0x0000000290907220 */ /* 0x000fe20000400000 */
[----:B------:R-:W-:Y:S01]  /*15f60*/  @P3 STG.E.U16 desc[UR36][R4.64+0x1d2], R141 ;  /* 0x0001d28d04003986 */ /* 0x000fe2000c101524 */
[----:B0-----:R-:W-:Y:S01]  /*15f70*/  @P2 MOV R6, R8 ;  /* 0x0000000800062202 */ /* 0x001fe20000000f00 */
[----:B------:R-:W-:Y:S01]  /*15f80*/  @P2 IMAD.MOV.U32 R7, RZ, RZ, R9 ;  /* 0x000000ffff072224 */ /* 0x000fe200078e0009 */
[----:B------:R-:W-:Y:S01]  /*15f90*/  ISETP.GT.AND P3, PT, R0, 0xf1, P1 ;  /* 0x000000f10000780c */ /* 0x000fe20000f64270 */
[----:B------:R-:W-:Y:S01]  /*15fa0*/  FMUL R145, R145, R2 ;  /* 0x0000000291917220 */ /* 0x000fe20000400000 */
[----:B------:R-:W-:-:S02]  /*15fb0*/  F2FP.F16.F32.PACK_AB R143, RZ, R143 ;  /* 0x0000008fff8f723e */ /* 0x000fc400000000ff */
[----:B------:R0:W-:Y:S01]  /*15fc0*/  @P2 STG.E.U16 desc[UR36][R6.64+0x1d0], R142 ;  /* 0x0001d08e06002986 */ /* 0x0001e2000c101524 */
[----:B------:R-:W-:Y:S02]  /*15fd0*/  F2FP.F16.F32.PACK_AB R144, RZ, R144 ;  /* 0x00000090ff90723e */ /* 0x000fe400000000ff */
[----:B------:R-:W-:Y:S02]  /*15fe0*/  ISETP.GT.AND P2, PT, R0, 0xf0, P0 ;  /* 0x000000f00000780c */ /* 0x000fe40000744270 */
[----:B------:R-:W-:Y:S01]  /*15ff0*/  F2FP.F16.F32.PACK_AB R145, RZ, R145 ;  /* 0x00000091ff91723e */ /* 0x000fe200000000ff */
[----:B0-----:R-:W-:Y:S02]  /*16000*/  @P5 IMAD.MOV.U32 R6, RZ, RZ, R8 ;  /* 0x000000ffff065224 */ /* 0x001fe400078e0008 */
[----:B------:R-:W-:Y:S02]  /*16010*/  @P5 IMAD.MOV.U32 R7, RZ, RZ, R9 ;  /* 0x000000ffff075224 */ /* 0x000fe400078e0009 */
[----:B------:R-:W-:-:S03]  /*16020*/  FMUL R146, R146, R2 ;  /* 0x0000000292927220 */ /* 0x000fc60000400000 */
[----:B------:R0:W-:Y:S04]  /*16030*/  @P5 STG.E.U16 desc[UR36][R6.64+0x1d2], R143 ;  /* 0x0001d28f06005986 */ /* 0x0001e8000c101524 */
[----:B------:R-:W-:Y:S01]  /*16040*/  @P4 STG.E.U16 desc[UR36][R4.64+0x1e0], R144 ;  /* 0x0001e09004004986 */ /* 0x000fe2000c101524 */
[----:B------:R-:W-:-:S03]  /*16050*/  ISETP.GT.AND P4, PT, R0, 0xf1, P0 ;  /* 0x000000f10000780c */ /* 0x000fc60000784270 */
[----:B------:R-:W-:Y:S01]  /*16060*/  @P3 STG.E.U16 desc[UR36][R4.64+0x1e2], R145 ;  /* 0x0001e29104003986 */ /* 0x000fe2000c101524 */
[C---:B------:R-:W-:Y:S02]  /*16070*/  ISETP.GT.AND P3, PT, R0.reuse, 0xf8, P1 ;  /* 0x000000f80000780c */ /* 0x040fe40000f64270 */
[C---:B------:R-:W-:Y:S01]  /*16080*/  ISETP.GT.AND P1, PT, R0.reuse, 0xf9, P1 ;  /* 0x000000f90000780c */ /* 0x040fe20000f24270 */
[----:B0-----:R-:W-:Y:S01]  /*16090*/  @P2 IMAD.MOV.U32 R6, RZ, RZ, R8 ;  /* 0x000000ffff062224 */ /* 0x001fe200078e0008 */
[----:B------:R-:W-:Y:S01]  /*160a0*/  F2FP.F16.F32.PACK_AB R146, RZ, R146 ;  /* 0x00000092ff92723e */ /* 0x000fe200000000ff */
[-C--:B------:R-:W-:Y:S01]  /*160b0*/  FMUL R147, R147, R2.reuse ;  /* 0x0000000293937220 */ /* 0x080fe20000400000 */
[----:B------:R-:W-:Y:S02]  /*160c0*/  ISETP.GT.AND P5, PT, R0, 0xf8, P0 ;  /* 0x000000f80000780c */ /* 0x000fe400007a4270 */
[----:B------:R-:W-:Y:S01]  /*160d0*/  @P2 MOV R7, R9 ;  /* 0x0000000900072202 */ /* 0x000fe20000000f00 */
[-C--:B------:R-:W-:Y:S01]  /*160e0*/  FMUL R148, R148, R2.reuse ;  /* 0x0000000294947220 */ /* 0x080fe20000400000 */
[----:B------:R-:W-:Y:S01]  /*160f0*/  FMUL R149, R149, R2 ;  /* 0x0000000295957220 */ /* 0x000fe20000400000 */
[----:B------:R-:W-:-:S02]  /*16100*/  ISETP.GT.AND P0, PT, R0, 0xf9, P0 ;  /* 0x000000f90000780c */ /* 0x000fc40000704270 */
[----:B------:R0:W-:Y:S01]  /*16110*/  @P2 STG.E.U16 desc[UR36][R6.64+0x1e0], R146 ;  /* 0x0001e09206002986 */ /* 0x0001e2000c101524 */
[----:B------:R-:W-:Y:S01]  /*16120*/  F2FP.F16.F32.PACK_AB R147, RZ, R147 ;  /* 0x00000093ff93723e */ /* 0x000fe200000000ff */
[----:B------:R-:W-:Y:S01]  /*16130*/  FMUL R150, R150, R2 ;  /* 0x0000000296967220 */ /* 0x000fe20000400000 */
[----:B------:R-:W-:Y:S02]  /*16140*/  F2FP.F16.F32.PACK_AB R148, RZ, R148 ;  /* 0x00000094ff94723e */ /* 0x000fe400000000ff */
[----:B------:R-:W-:Y:S01]  /*16150*/  F2FP.F16.F32.PACK_AB R149, RZ, R149 ;  /* 0x00000095ff95723e */ /* 0x000fe200000000ff */
[----:B------:R-:W-:Y:S01]  /*16160*/  FMUL R151, R151, R2 ;  /* 0x0000000297977220 */ /* 0x000fe20000400000 */
[----:B0-----:R-:W-:Y:S02]  /*16170*/  @P4 IMAD.MOV.U32 R6, RZ, RZ, R8 ;  /* 0x000000ffff064224 */ /* 0x001fe400078e0008 */
[----:B------:R-:W-:Y:S01]  /*16180*/  @P4 IMAD.MOV.U32 R7, RZ, RZ, R9 ;  /* 0x000000ffff074224 */ /* 0x000fe200078e0009 */
[----:B------:R-:W-:-:S04]  /*16190*/  F2FP.F16.F32.PACK_AB R150, RZ, R150 ;  /* 0x00000096ff96723e */ /* 0x000fc800000000ff */
[----:B------:R-:W-:Y:S01]  /*161a0*/  @P4 STG.E.U16 desc[UR36][R6.64+0x1e2], R147 ;  /* 0x0001e29306004986 */ /* 0x000fe2000c101524 */
[----:B------:R-:W-:-:S03]  /*161b0*/  F2FP.F16.F32.PACK_AB R151, RZ, R151 ;  /* 0x00000097ff97723e */ /* 0x000fc600000000ff */
[----:B------:R-:W-:Y:S04]  /*161c0*/  @P3 STG.E.U16 desc[UR36][R4.64+0x1f0], R148 ;  /* 0x0001f09404003986 */ /* 0x000fe8000c101524 */
[----:B------:R0:W-:Y:S02]  /*161d0*/  @P1 STG.E.U16 desc[UR36][R4.64+0x1f2], R149 ;  /* 0x0001f29504001986 */ /* 0x0001e4000c101524 */
[----:B0-----:R-:W-:Y:S02]  /*161e0*/  @P5 IMAD.MOV.U32 R4, RZ, RZ, R8 ;  /* 0x000000ffff045224 */ /* 0x001fe400078e0008 */
[----:B------:R-:W-:-:S05]  /*161f0*/  @P5 IMAD.MOV.U32 R5, RZ, RZ, R9 ;  /* 0x000000ffff055224 */ /* 0x000fca00078e0009 */
[----:B------:R0:W-:Y:S04]  /*16200*/  @P5 STG.E.U16 desc[UR36][R4.64+0x1f0], R150 ;  /* 0x0001f09604005986 */ /* 0x0001e8000c101524 */
[----:B------:R0:W-:Y:S02]  /*16210*/  @P0 STG.E.U16 desc[UR36][R8.64+0x1f2], R151 ;  /* 0x0001f29708000986 */ /* 0x0001e4000c101524 */
.L_x_542:
[----:B------:R-:W-:Y:S05]  /*16220*/  BSYNC B0 ;  /* 0x0000000000007941 */ /* 0x000fea0003800000 */
.L_x_34:
[----:B0-----:R-:W2:Y:S04]  /*16230*/  LDL.LU R5, [R1+0x200] ;  /* 0x0002000001057983 */ /* 0x001ea80000300800 */
[----:B------:R-:W2:Y:S01]  /*16240*/  LDL.LU R4, [R1+0x204] ;  /* 0x0002040001047983 */ /* 0x000ea20000300800 */
[----:B------:R-:W-:Y:S01]  /*16250*/  ULDC UR4, c[0x0][0xc] ;  /* 0x0000030000047ab9 */ /* 0x000fe20000000800 */
[----:B------:R-:W-:Y:S01]  /*16260*/  ULDC UR5, c[0x0][0x10] ;  /* 0x0000040000057ab9 */ /* 0x000fe20000000800 */
[----:B-----5:R-:W2:Y:S01]  /*16270*/  LDC R3, c[0x0][0x14] ;  /* 0x00000500ff037b82 */ /* 0x020ea20000000800 */
[----:B------:R-:W-:Y:S01]  /*16280*/  UIMAD.WIDE.U32 UR4, UR4, UR5, URZ ;  /* 0x00000005040472a5 */ /* 0x000fe2000f8e003f */
[----:B----4-:R-:W-:Y:S01]  /*16290*/  PRMT R0, RZ, 0x7610, R0 ;  /* 0x00007610ff007816 */ /* 0x010fe20000000000 */
[----:B------:R-:W-:Y:S01]  /*162a0*/  UMOV UR42, 0xffffffff ;  /* 0xffffffff002a7882 */ /* 0x000fe20000000000 */
[----:B------:R-:W-:-:S03]  /*162b0*/  UMOV UR43, 0xffffffff ;  /* 0xffffffff002b7882 */ /* 0x000fc60000000000 */
[----:B--2---:R-:W-:-:S04]  /*162c0*/  IMAD.WIDE.U32 R4, R3, UR4, R4 ;  /* 0x0000000403047c25 */ /* 0x004fc8000f8e0004 */
[----:B------:R-:W-:Y:S01]  /*162d0*/  IMAD R3, R3, UR5, RZ ;  /* 0x0000000503037c24 */ /* 0x000fe2000f8e02ff */
[----:B------:R-:W-:Y:S01]  /*162e0*/  ULDC.64 UR4, c[0x0][0x650] ;  /* 0x0001940000047ab9 */ /* 0x000fe20000000a00 */
[----:B------:R-:W-:Y:S01]  /*162f0*/  IMAD.MOV.U32 R7, RZ, RZ, R4 ;  /* 0x000000ffff077224 */ /* 0x000fe200078e0004 */
[----:B------:R-:W-:Y:S02]  /*16300*/  ISETP.GE.U32.AND P0, PT, R4, UR4, PT ;  /* 0x0000000404007c0c */ /* 0x000fe4000bf06070 */
[----:B------:R-:W-:-:S04]  /*16310*/  IADD3 R6, R5, R3, RZ ;  /* 0x0000000305067210 */ /* 0x000fc80007ffe0ff */
[----:B------:R-:W-:Y:S01]  /*16320*/  ISETP.GE.U32.AND.EX P0, PT, R6, UR5, PT, P0 ;  /* 0x0000000506007c0c */ /* 0x000fe2000bf06100 */
[----:B------:R0:W-:Y:S04]  /*16330*/  STL [R1+0x200], R6 ;  /* 0x0002000601007387 */ /* 0x0001e80000100800 */
[----:B------:R0:W-:Y:S08]  /*16340*/  STL [R1+0x204], R7 ;  /* 0x0002040701007387 */ /* 0x0001f00000100800 */
[----:B------:R-:W-:Y:S05]  /*16350*/  @P0 BRA `(.L_x_543) ;  /* 0x0000000400880947 */ /* 0x000fea0003800000 */
[----:B------:R-:W2:Y:S01]  /*16360*/  S2UR UR6, SR_CTAID.X ;  /* 0x00000000000679c3 */ /* 0x000ea20000002500 */
[----:B------:R-:W-:Y:S01]  /*16370*/  ULDC.64 UR12, c[0x0][0x628] ;  /* 0x00018a00000c7ab9 */ /* 0x000fe20000000a00 */
[----:B------:R-:W-:Y:S01]  /*16380*/  ULDC UR4, c[0x0][0x150] ;  /* 0x0000540000047ab9 */ /* 0x000fe20000000800 */
[----:B------:R-:W-:Y:S01]  /*16390*/  ISETP.NE.U32.AND P0, PT, RZ, UR12, PT ;  /* 0x0000000cff007c0c */ /* 0x000fe2000bf05070 */
[----:B------:R-:W-:Y:S01]  /*163a0*/  ULDC UR15, c[0x0][0x630] ;  /* 0x00018c00000f7ab9 */ /* 0x000fe20000000800 */
[C---:B------:R-:W-:Y:S01]  /*163b0*/  R2UR UR16, R7.reuse ;  /* 0x00000000071072ca */ /* 0x040fe200000e0000 */
[----:B------:R-:W-:Y:S01]  /*163c0*/  ULDC UR19, c[0x0][0x154] ;  /* 0x0000550000137ab9 */ /* 0x000fe20000000800 */
[----:B------:R-:W-:Y:S01]  /*163d0*/  ISETP.NE.AND.EX P0, PT, RZ, UR13, PT, P0 ;  /* 0x0000000dff007c0c */ /* 0x000fe2000bf05300 */
[----:B------:R-:W4:Y:S01]  /*163e0*/  S2UR UR18, SR_CTAID.Y ;  /* 0x00000000001279c3 */ /* 0x000f220000002600 */
[----:B------:R-:W-:Y:S02]  /*163f0*/  R2UR UR17, R6 ;  /* 0x00000000061172ca */ /* 0x000fe400000e0000 */
[----:B------:R-:W-:-:S02]  /*16400*/  R2UR UR10, R7 ;  /* 0x00000000070a72ca */ /* 0x000fc400000e0000 */
[----:B------:R-:W-:Y:S02]  /*16410*/  R2UR UR11, R6 ;  /* 0x00000000060b72ca */ /* 0x000fe400000e0000 */
[----:B--2---:R-:W-:-:S05]  /*16420*/  I2FP.F32.U32 R0, UR6 ;  /* 0x0000000600007c45 */ /* 0x004fca0008201000 */
[----:B------:R-:W-:-:S04]  /*16430*/  FMUL R0, R0, UR4 ;  /* 0x0000000400007c20 */ /* 0x000fc80008400000 */
[----:B------:R2:W0:Y:S01]  /*16440*/  F2I.U32.TRUNC.NTZ R3, R0 ;  /* 0x0000000000037305 */ /* 0x000422000020f000 */
[----:B----4-:R-:W-:Y:S05]  /*16450*/  @!P0 BRA `(.L_x_544) ;  /* 0x0000000000308947 */ /* 0x010fea0003800000 */
        /* <DEDUP_REMOVED lines=12> */
.L_x_544:
[----:B------:R-:W-:Y:S01]  /*16520*/  USHF.R.U64 UR43, UR10, UR15, UR11 ;  /* 0x0000000f0a2b7299 */ /* 0x000fe2000800120b */
[----:B--2---:R-:W-:Y:S01]  /*16530*/  I2FP.F32.U32 R0, UR18 ;  /* 0x0000001200007c45 */ /* 0x004fe20008201000 */
[----:B------:R-:W-:Y:S02]  /*16540*/  USHF.R.U32.HI UR4, URZ, UR15, UR11 ;  /* 0x0000000f3f047299 */ /* 0x000fe4000801160b */
[----:B------:R-:W-:Y:S02]  /*16550*/  UIADD3 UR10, UP0, URZ, -UR43, URZ ;  /* 0x8000002b3f0a7290 */ /* 0x000fe4000ff1e03f */
[----:B------:R-:W-:Y:S01]  /*16560*/  FMUL R0, R0, UR19 ;  /* 0x0000001300007c20 */ /* 0x000fe20008400000 */
[----:B------:R-:W-:Y:S01]  /*16570*/  ULDC.64 UR12, c[0x0][0x620] ;  /* 0x00018800000c7ab9 */ /* 0x000fe20000000a00 */
[----:B------:R-:W-:Y:S01]  /*16580*/  UIADD3.X UR4, URZ, ~UR4, URZ, UP0, !UPT ;  /* 0x800000043f047290 */ /* 0x000fe200087fe43f */
[----:B------:R-:W-:Y:S01]  /*16590*/  UMOV UR8, UR16 ;  /* 0x0000001000087c82 */ /* 0x000fe20008000000 */
[----:B------:R-:W-:-:S02]  /*165a0*/  UMOV UR9, UR17 ;  /* 0x0000001100097c82 */ /* 0x000fc40008000000 */
[----:B------:R-:W-:Y:S01]  /*165b0*/  UIMAD UR4, UR4, UR12, URZ ;  /* 0x0000000c040472a4 */ /* 0x000fe2000f8e023f */
[----:B------:R-:W2:Y:S01]  /*165c0*/  F2I.U32.TRUNC.NTZ R0, R0 ;  /* 0x0000000000007305 */ /* 0x000ea2000020f000 */
[----:B------:R-:W-:Y:S01]  /*165d0*/  UIMAD.WIDE.U32 UR8, UR10, UR12, UR8 ;  /* 0x0000000c0a0872a5 */ /* 0x000fe2000f8e0008 */
[----:B0-----:R-:W-:Y:S01]  /*165e0*/  R2UR UR12, R3 ;  /* 0x00000000030c72ca */ /* 0x001fe200000e0000 */
[----:B------:R-:W-:Y:S01]  /*165f0*/  UIMAD UR10, UR10, UR13, UR4 ;  /* 0x0000000d0a0a72a4 */ /* 0x000fe2000f8e0204 */
[----:B------:R-:W-:Y:S01]  /*16600*/  ULDC UR11, c[0x0][0x618] ;  /* 0x00018600000b7ab9 */ /* 0x000fe20000000800 */
[----:B------:R-:W-:Y:S02]  /*16610*/  ULDC UR21, c[0x0][0x658] ;  /* 0x0001960000157ab9 */ /* 0x000fe40000000800 */
[----:B------:R-:W-:Y:S01]  /*16620*/  UIADD3 UR9, UR9, UR10, URZ ;  /* 0x0000000a09097290 */ /* 0x000fe2000fffe03f */
[----:B------:R-:W-:Y:S01]  /*16630*/  UMOV UR15, 0xffffffff ;  /* 0xffffffff000f7882 */ /* 0x000fe20000000000 */
[----:B------:R-:W-:Y:S01]  /*16640*/  ULDC.64 UR4, c[0x0][0x640] ;  /* 0x0001900000047ab9 */ /* 0x000fe20000000a00 */
[----:B------:R-:W-:Y:S01]  /*16650*/  USHF.L.U32 UR15, UR15, UR21, URZ ;  /* 0x000000150f0f7299 */ /* 0x000fe2000800063f */
[----:B------:R-:W-:Y:S01]  /*16660*/  ISETP.NE.U32.AND P0, PT, RZ, UR4, PT ;  /* 0x00000004ff007c0c */ /* 0x000fe2000bf05070 */
[----:B------:R-:W-:-:S02]  /*16670*/  USHF.R.U64 UR16, UR8, UR11, UR9 ;  /* 0x0000000b08107299 */ /* 0x000fc40008001209 */
[----:B------:R-:W-:Y:S01]  /*16680*/  USHF.R.U32.HI UR8, URZ, UR11, UR9 ;  /* 0x0000000b3f087299 */ /* 0x000fe20008011609 */
[----:B--2---:R-:W-:Y:S01]  /*16690*/  R2UR UR14, R0 ;  /* 0x00000000000e72ca */ /* 0x004fe200000e0000 */
[----:B------:R-:W-:Y:S01]  /*166a0*/  ULDC UR17, c[0x0][0x608] ;  /* 0x0001820000117ab9 */ /* 0x000fe20000000800 */
[----:B------:R-:W-:Y:S01]  /*166b0*/  ULOP3.LUT UR41, URZ, UR15, URZ, 0x33, !UPT ;  /* 0x0000000f3f297292 */ /* 0x000fe2000f8e333f */
[----:B------:R-:W-:Y:S01]  /*166c0*/  ISETP.NE.AND.EX P0, PT, RZ, UR5, PT, P0 ;  /* 0x00000005ff007c0c */ /* 0x000fe2000bf05300 */
[----:B------:R-:W-:Y:S02]  /*166d0*/  USHF.R.U64 UR15, UR16, UR17, UR8 ;  /* 0x00000011100f7299 */ /* 0x000fe40008001208 */
[----:B------:R-:W-:Y:S02]  /*166e0*/  USHF.R.U32.HI UR8, URZ, UR17, UR8 ;  /* 0x000000113f087299 */ /* 0x000fe40008011608 */
[----:B------:R-:W-:Y:S02]  /*166f0*/  UIADD3 UR12, -UR12, URZ, URZ ;  /* 0x0000003f0c0c7290 */ /* 0x000fe4000fffe13f */
[----:B------:R-:W-:Y:S01]  /*16700*/  USHF.R.U64 UR17, UR15, UR21, UR8 ;  /* 0x000000150f117299 */ /* 0x000fe20008001208 */
[----:B------:R-:W-:Y:S01]  /*16710*/  UMOV UR19, 0x1 ;  /* 0x0000000100137882 */ /* 0x000fe20000000000 */
[----:B------:R-:W-:Y:S01]  /*16720*/  ULDC UR13, c[0x0][0x144] ;  /* 0x00005100000d7ab9 */ /* 0x000fe20000000800 */
[----:B------:R-:W-:Y:S01]  /*16730*/  ULDC UR7, c[0x0][0x600] ;  /* 0x0001800000077ab9 */ /* 0x000fe20000000800 */
[----:B------:R-:W-:-:S02]  /*16740*/  USHF.L.U32 UR24, UR19, UR21, URZ ;  /* 0x0000001513187299 */ /* 0x000fc4000800063f */
[----:B------:R-:W-:Y:S02]  /*16750*/  USHF.R.U32.HI UR8, URZ, UR21, UR8 ;  /* 0x000000153f087299 */ /* 0x000fe40008011608 */
[----:B------:R-:W-:Y:S02]  /*16760*/  UIMAD UR21, UR13, UR12, UR6 ;  /* 0x0000000c0d1572a4 */ /* 0x000fe4000f8e0206 */
[----:B------:R-:W-:Y:S02]  /*16770*/  UIADD3 UR20, UR7, -0x1, URZ ;  /* 0xffffffff07147890 */ /* 0x000fe4000fffe03f */
[----:B------:R-:W-:Y:S01]  /*16780*/  UIADD3 UR19, -UR14, URZ, URZ ;  /* 0x0000003f0e137290 */ /* 0x000fe2000fffe13f */
[----:B------:R-:W-:Y:S01]  /*16790*/  ULDC UR25, c[0x0][0x148] ;  /* 0x0000520000197ab9 */ /* 0x000fe20000000800 */
[----:B------:R-:W-:Y:S01]  /*167a0*/  ULDC UR22, c[0x0][0x648] ;  /* 0x0001920000167ab9 */ /* 0x000fe20000000800 */
[----:B------:R-:W-:Y:S01]  /*167b0*/  ULDC UR23, c[0x0][0x638] ;  /* 0x00018e0000177ab9 */ /* 0x000fe20000000800 */
        /* <DEDUP_REMOVED lines=14> */
.L_x_545:
[----:B------:R-:W-:Y:S01]  /*168a0*/  UISETP.NE.AND UP0, UPT, UR45, URZ, UPT ;  /* 0x0000003f2d00728c */ /* 0x000fe2000bf05270 */
[----:B------:R-:W-:Y:S01]  /*168b0*/  IMAD.MOV.U32 R0, RZ, RZ, 0x1 ;  /* 0x00000001ff007424 */ /* 0x000fe200078e00ff */
[----:B------:R-:W-:Y:S02]  /*168c0*/  USHF.R.U64 UR4, UR6, UR22, UR8 ;  /* 0x0000001606047299 */ /* 0x000fe40008001208 */
[----:B------:R-:W-:Y:S02]  /*168d0*/  ULOP3.LUT UR41, UR15, UR41, URZ, 0xc0, !UPT ;  /* 0x000000290f297292 */ /* 0x000fe4000f8ec03f */
[----:B------:R-:W-:Y:S02]  /*168e0*/  UIADD3 UR5, -UR4, URZ, URZ ;  /* 0x0000003f04057290 */ /* 0x000fe4000fffe13f */
[----:B------:R-:W-:Y:S02]  /*168f0*/  UIMAD UR41, UR24, UR4, UR41 ;  /* 0x00000004182972a4 */ /* 0x000fe4000f8e0229 */
[----:B------:R-:W-:-:S02]  /*16900*/  ULOP3.LUT UR16, UR16, UR20, URZ, 0xc0, !UPT ;  /* 0x0000001410107292 */ /* 0x000fc4000f8ec03f */
[----:B------:R-:W-:Y:S02]  /*16910*/  @UP0 UIMAD UR21, UR25, UR19, UR18 ;  /* 0x00000013191502a4 */ /* 0x000fe4000f8e0212 */
[----:B------:R-:W-:-:S03]  /*16920*/  UIMAD UR4, UR5, UR23, UR17 ;  /* 0x00000017050472a4 */ /* 0x000fc6000f8e0211 */
[----:B------:R-:W-:Y:S01]  /*16930*/  ULDC UR5, c[0x0][0x610] ;  /* 0x0001840000057ab9 */ /* 0x000fe20000000800 */
[----:B------:R-:W-:Y:S02]  /*16940*/  UIMAD UR4, UR4, UR7, UR16 ;  /* 0x00000007040472a4 */ /* 0x000fe4000f8e0210 */
[----:B------:R-:W-:-:S04]  /*16950*/  UIMAD UR41, UR41, UR5, UR21 ;  /* 0x00000005292972a4 */ /* 0x000fc8000f8e0215 */
[----:B------:R-:W-:Y:S02]  /*16960*/  USEL UR42, UR4, UR41, !UP0 ;  /* 0x00000029042a7287 */ /* 0x000fe4000c000000 */
[----:B------:R-:W-:-:S12]  /*16970*/  USEL UR41, UR41, UR4, !UP0 ;  /* 0x0000000429297287 */ /* 0x000fd8000c000000 */
.L_x_543:
[----:B------:R-:W-:-:S13]  /*16980*/  LOP3.LUT P0, RZ, R0, 0xff, RZ, 0xc0, !PT ;  /* 0x000000ff00ff7812 */ /* 0x000fda000780c0ff */
[----:B------:R-:W-:Y:S05]  /*16990*/  @P0 BRA `(.L_x_546) ;  /* 0xfffffea800800947 */ /* 0x000fea000383ffff */
[----:B------:R-:W-:Y:S05]  /*169a0*/  EXIT ;  /* 0x000000000000794d */ /* 0x000fea0003800000 */
.L_x_7:
[----:B------:R-:W2:Y:S01]  /*169b0*/  LDL R5, [R1+0x204] ;  /* 0x0002040001057983 */ /* 0x000ea20000100800 */
[----:B------:R-:W-:-:S03]  /*169c0*/  ULDC.64 UR4, c[0x0][0x650] ;  /* 0x0001940000047ab9 */ /* 0x000fc60000000a00 */
[----:B------:R-:W3:Y:S01]  /*169d0*/  LDL R4, [R1+0x200] ;  /* 0x0002000001047983 */ /* 0x000ee20000100800 */
[----:B------:R-:W-:Y:S01]  /*169e0*/  PRMT R0, RZ, 0x7610, R0 ;  /* 0x00007610ff007816 */ /* 0x000fe20000000000 */
[----:B------:R-:W-:Y:S01]  /*169f0*/  IMAD.MOV.U32 R3, RZ, RZ, -0x1 ;  /* 0xffffffffff037424 */ /* 0x000fe200078e00ff */
[----:B------:R-:W-:Y:S01]  /*16a00*/  MOV R10, 0xffffffff ;  /* 0xffffffff000a7802 */ /* 0x000fe20000000f00 */
[----:B------:R-:W-:Y:S01]  /*16a10*/  IMAD.MOV.U32 R2, RZ, RZ, -0x1 ;  /* 0xffffffffff027424 */ /* 0x000fe200078e00ff */
[----:B--2---:R-:W-:-:S04]  /*16a20*/  ISETP.GE.U32.AND P0, PT, R5, UR4, PT ;  /* 0x0000000405007c0c */ /* 0x004fc8000bf06070 */
[----:B---3--:R-:W-:-:S13]  /*16a30*/  ISETP.GE.U32.AND.EX P0, PT, R4, UR5, PT, P0 ;  /* 0x0000000504007c0c */ /* 0x008fda000bf06100 */
        /* <DEDUP_REMOVED lines=21> */
.L_x_548:
[----:B------:R-:W-:Y:S01]  /*16b90*/  USHF.R.U64 UR4, UR14, UR19, UR15 ;  /* 0x000000130e047299 */ /* 0x000fe2000800120f */
[----:B------:R-:W-:Y:S01]  /*16ba0*/  R2UR UR7, R4 ;  /* 0x00000000040772ca */ /* 0x000fe200000e0000 */
[----:B------:R-:W-:Y:S02]  /*16bb0*/  USHF.R.U32.HI UR5, URZ, UR19, UR15 ;  /* 0x000000133f057299 */ /* 0x000fe4000801160f */
[----:B------:R-:W-:Y:S01]  /*16bc0*/  UIADD3 UR13, UP0, URZ, -UR4, URZ ;  /* 0x800000043f0d7290 */ /* 0x000fe2000ff1e03f */
[----:B------:R-:W-:Y:S01]  /*16bd0*/  ULDC.64 UR14, c[0x0][0x620] ;  /* 0x00018800000e7ab9 */ /* 0x000fe20000000a00 */
[----:B------:R-:W-:Y:S02]  /*16be0*/  UMOV UR6, UR20 ;  /* 0x0000001400067c82 */ /* 0x000fe40008000000 */
[----:B------:R-:W-:Y:S02]  /*16bf0*/  UIADD3.X UR5, URZ, ~UR5, URZ, UP0, !UPT ;  /* 0x800000053f057290 */ /* 0x000fe400087fe43f */
[----:B------:R-:W-:-:S02]  /*16c00*/  UISETP.NE.AND UP1, UPT, UR45, URZ, UPT ;  /* 0x0000003f2d00728c */ /* 0x000fc4000bf25270 */
[----:B------:R-:W-:Y:S02]  /*16c10*/  UIMAD UR5, UR5, UR14, URZ ;  /* 0x0000000e050572a4 */ /* 0x000fe4000f8e023f */
[----:B------:R-:W-:Y:S02]  /*16c20*/  UIMAD.WIDE.U32 UR6, UR13, UR14, UR6 ;  /* 0x0000000e0d0672a5 */ /* 0x000fe4000f8e0006 */
[----:B------:R-:W-:Y:S01]  /*16c30*/  UIMAD UR5, UR13, UR15, UR5 ;  /* 0x0000000f0d0572a4 */ /* 0x000fe2000f8e0205 */
[----:B------:R-:W-:Y:S02]  /*16c40*/  ULDC UR14, c[0x0][0x608] ;  /* 0x00018200000e7ab9 */ /* 0x000fe40000000800 */
[----:B------:R-:W-:Y:S01]  /*16c50*/  ULDC UR13, c[0x0][0x618] ;  /* 0x00018600000d7ab9 */ /* 0x000fe20000000800 */
[----:B------:R-:W-:Y:S01]  /*16c60*/  UIADD3 UR5, UR7, UR5, URZ ;  /* 0x0000000507057290 */ /* 0x000fe2000fffe03f */
[----:B------:R-:W-:Y:S01]  /*16c70*/  ULDC UR22, c[0x0][0x658] ;  /* 0x0001960000167ab9 */ /* 0x000fe20000000800 */
[----:B------:R-:W-:-:S02]  /*16c80*/  @UP1 UIMAD UR8, UR11, UR12, UR10 ;  /* 0x0000000c0b0812a4 */ /* 0x000fc4000f8e020a */
[----:B------:R-:W-:Y:S02]  /*16c90*/  USHF.R.U64 UR17, UR6, UR13, UR5 ;  /* 0x0000000d06117299 */ /* 0x000fe40008001205 */
[----:B------:R-:W-:Y:S01]  /*16ca0*/  USHF.R.U32.HI UR5, URZ, UR13, UR5 ;  /* 0x0000000d3f057299 */ /* 0x000fe20008011605 */
[----:B------:R-:W-:Y:S01]  /*16cb0*/  ULDC.64 UR6, c[0x0][0x640] ;  /* 0x0001900000067ab9 */ /* 0x000fe20000000a00 */
[----:B------:R-:W-:Y:S01]  /*16cc0*/  UMOV UR10, 0xffffffff ;  /* 0xffffffff000a7882 */ /* 0x000fe20000000000 */
[----:B------:R-:W-:Y:S01]  /*16cd0*/  ISETP.NE.U32.AND P0, PT, RZ, UR6, PT ;  /* 0x00000006ff007c0c */ /* 0x000fe2000bf05070 */
[----:B------:R-:W-:Y:S02]  /*16ce0*/  USHF.R.U64 UR18, UR17, UR14, UR5 ;  /* 0x0000000e11127299 */ /* 0x000fe40008001205 */
[----:B------:R-:W-:Y:S01]  /*16cf0*/  USHF.R.U32.HI UR5, URZ, UR14, UR5 ;  /* 0x0000000e3f057299 */ /* 0x000fe20008011605 */
[----:B------:R-:W-:Y:S01]  /*16d00*/  ISETP.NE.AND.EX P0, PT, RZ, UR7, PT, P0 ;  /* 0x00000007ff007c0c */ /* 0x000fe2000bf05300 */
[----:B------:R-:W-:-:S02]  /*16d10*/  USHF.L.U32 UR11, UR10, UR22, URZ ;  /* 0x000000160a0b7299 */ /* 0x000fc4000800063f */
[----:B------:R-:W-:Y:S01]  /*16d20*/  USHF.R.U64 UR19, UR18, UR22, UR5 ;  /* 0x0000001612137299 */ /* 0x000fe20008001205 */
[----:B------:R-:W-:Y:S01]  /*16d30*/  ULDC UR20, c[0x0][0x600] ;  /* 0x0001800000147ab9 */ /* 0x000fe20000000800 */
[----:B------:R-:W-:Y:S02]  /*16d40*/  USHF.R.U32.HI UR10, URZ, UR22, UR5 ;  /* 0x000000163f0a7299 */ /* 0x000fe40008011605 */
[----:B------:R-:W-:Y:S02]  /*16d50*/  UIADD3 UR21, UR20, -0x1, URZ ;  /* 0xffffffff14157890 */ /* 0x000fe4000fffe03f */
[----:B------:R-:W-:Y:S01]  /*16d60*/  ULOP3.LUT UR26, URZ, UR11, URZ, 0x33, !UPT ;  /* 0x0000000b3f1a7292 */ /* 0x000fe2000f8e333f */
        /* <DEDUP_REMOVED lines=17> */
.L_x_549:
[----:B------:R-:W-:Y:S01]  /*16e80*/  USHF.R.U64 UR6, UR5, UR23, UR10 ;  /* 0x0000001705067299 */ /* 0x000fe2000800120a */
[----:B------:R-:W-:Y:S01]  /*16e90*/  IMAD.MOV.U32 R0, RZ, RZ, 0x1 ;  /* 0x00000001ff007424 */ /* 0x000fe200078e00ff */
[----:B------:R-:W-:Y:S01]  /*16ea0*/  USHF.L.U32 UR25, UR25, UR22, URZ ;  /* 0x0000001619197299 */ /* 0x000fe2000800063f */
[----:B------:R-:W-:Y:S01]  /*16eb0*/  IMAD.U32 R10, RZ, RZ, UR4 ;  /* 0x00000004ff0a7e24 */ /* 0x000fe2000f8e00ff */
[----:B------:R-:W-:Y:S02]  /*16ec0*/  ULOP3.LUT UR5, UR18, UR26, URZ, 0xc0, !UPT ;  /* 0x0000001a12057292 */ /* 0x000fe4000f8ec03f */
[----:B------:R-:W-:Y:S02]  /*16ed0*/  UIADD3 UR7, -UR6, URZ, URZ ;  /* 0x0000003f06077290 */ /* 0x000fe4000fffe13f */
[----:B------:R-:W-:Y:S02]  /*16ee0*/  UIMAD UR6, UR25, UR6, UR5 ;  /* 0x00000006190672a4 */ /* 0x000fe4000f8e0205 */
[----:B------:R-:W-:-:S02]  /*16ef0*/  ULOP3.LUT UR17, UR17, UR21, URZ, 0xc0, !UPT ;  /* 0x0000001511117292 */ /* 0x000fc4000f8ec03f */
[----:B------:R-:W-:Y:S02]  /*16f00*/  UIMAD UR5, UR7, UR24, UR19 ;  /* 0x00000018070572a4 */ /* 0x000fe4000f8e0213 */
[----:B------:R-:W-:Y:S01]  /*16f10*/  UISETP.NE.AND UP0, UPT, UR45, URZ, UPT ;  /* 0x0000003f2d00728c */ /* 0x000fe2000bf05270 */
[----:B------:R-:W-:Y:S01]  /*16f20*/  ULDC UR7, c[0x0][0x610] ;  /* 0x0001840000077ab9 */ /* 0x000fe20000000800 */
[----:B------:R-:W-:Y:S02]  /*16f30*/  UIMAD UR5, UR5, UR20, UR17 ;  /* 0x00000014050572a4 */ /* 0x000fe4000f8e0211 */
[----:B------:R-:W-:-:S04]  /*16f40*/  UIMAD UR8, UR6, UR7, UR8 ;  /* 0x00000007060872a4 */ /* 0x000fc8000f8e0208 */
[----:B------:R-:W-:Y:S02]  /*16f50*/  USEL UR6, UR5, UR8, !UP0 ;  /* 0x0000000805067287 */ /* 0x000fe4000c000000 */
[----:B------:R-:W-:-:S04]  /*16f60*/  USEL UR8, UR8, UR5, !UP0 ;  /* 0x0000000508087287 */ /* 0x000fc8000c000000 */
[----:B------:R-:W-:Y:S02]  /*16f70*/  IMAD.U32 R2, RZ, RZ, UR6 ;  /* 0x00000006ff027e24 */ /* 0x000fe4000f8e00ff */
[----:B------:R-:W-:-:S07]  /*16f80*/  IMAD.U32 R3, RZ, RZ, UR8 ;  /* 0x00000008ff037e24 */ /* 0x000fce000f8e00ff */
.L_x_547:
[----:B------:R-:W-:-:S08]  /*16f90*/  NOP ;  /* 0x0000000000007918 */ /* 0x000fd00000000000 */
[----:B0-----:R-:W0:-:S00]  /*16fa0*/  USETMAXREG.DEALLOC.CTAPOOL 0x18 ;  /* 0x00000018000079c8 */ /* 0x001e0000080e0500 */
[----:B------:R-:W-:-:S13]  /*16fb0*/  ISETP.NE.AND P0, PT, RZ, UR9, PT ;  /* 0x00000009ff007c0c */ /* 0x000fda000bf05270 */
[----:B------:R-:W-:Y:S05]  /*16fc0*/  @P0 EXIT ;  /* 0x000000000000094d */ /* 0x000fea0003800000 */
[----:B0-----:R-:W-:Y:S01]  /*16fd0*/  LOP3.LUT P0, RZ, R0, 0xff, RZ, 0xc0, !PT ;  /* 0x000000ff00ff7812 */ /* 0x001fe2000780c0ff */
[----:B------:R-:W-:Y:S01]  /*16fe0*/  IMAD.MOV.U32 R6, RZ, RZ, RZ ;  /* 0x000000ffff067224 */ /* 0x000fe200078e00ff */
[----:B------:R-:W-:-:S11]  /*16ff0*/  MOV R7, 0x1 ;  /* 0x0000000100077802 */ /* 0x000fd60000000f00 */
[----:B------:R-:W-:Y:S05]  /*17000*/  @!P0 BRA `(.L_x_550) ;  /* 0x0000000c007c8947 */ /* 0x000fea0003800000 */
[----:B------:R-:W0:Y:S01]  /*17010*/  S2UR UR14, SR_CgaCtaId ;  /* 0x00000000000e79c3 */ /* 0x000e220000008800 */
[----:B------:R-:W-:Y:S01]  /*17020*/  ULDC UR4, c[0x0][0x28c] ;  /* 0x0000a30000047ab9 */ /* 0x000fe20000000800 */
[----:B------:R-:W-:Y:S01]  /*17030*/  ULDC UR8, c[0x0][0x658] ;  /* 0x0001960000087ab9 */ /* 0x000fe20000000800 */
[----:B------:R-:W-:Y:S01]  /*17040*/  UIADD3 UR9, UR4, 0x1f, URZ ;  /* 0x0000001f04097890 */ /* 0x000fe2000fffe03f */
[----:B------:R-:W-:Y:S01]  /*17050*/  BSSY B0, `(.L_x_550) ;  /* 0x00000da000007945 */ /* 0x000fe20003800000 */
[----:B------:R-:W-:Y:S01]  /*17060*/  UMOV UR7, 0xffffffff ;  /* 0xffffffff00077882 */ /* 0x000fe20000000000 */
[----:B------:R-:W-:Y:S01]  /*17070*/  ULDC UR6, c[0x0][0xc] ;  /* 0x0000030000067ab9 */ /* 0x000fe20000000800 */
[----:B------:R-:W-:Y:S01]  /*17080*/  USHF.L.U32 UR11, UR7, UR8, URZ ;  /* 0x00000008070b7299 */ /* 0x000fe2000800063f */
[----:B------:R-:W-:Y:S01]  /*17090*/  IMAD.MOV.U32 R9, RZ, RZ, 0x1 ;  /* 0x00000001ff097424 */ /* 0x000fe200078e00ff */
[----:B------:R-:W-:Y:S01]  /*170a0*/  USHF.R.S32.HI UR10, URZ, 0x1f, UR9 ;  /* 0x0000001f3f0a7899 */ /* 0x000fe20008011409 */
[----:B------:R-:W-:Y:S01]  /*170b0*/  IMAD.MOV.U32 R7, RZ, RZ, 0x1 ;  /* 0x00000001ff077424 */ /* 0x000fe200078e00ff */
[----:B------:R-:W-:Y:S01]  /*170c0*/  ULDC UR5, c[0x0][0x600] ;  /* 0x0001800000057ab9 */ /* 0x000fe20000000800 */
[----:B------:R-:W-:Y:S01]  /*170d0*/  ULDC UR7, c[0x0][0x10] ;  /* 0x0000040000077ab9 */ /* 0x000fe20000000800 */
[----:B------:R-:W-:Y:S01]  /*170e0*/  UMOV UR12, 0x1 ;  /* 0x00000001000c7882 */ /* 0x000fe20000000000 */
[----:B------:R-:W-:Y:S01]  /*170f0*/  UIADD3 UR4, UR5, -0x1, URZ ;  /* 0xffffffff05047890 */ /* 0x000fe2000fffe03f */
[----:B------:R-:W-:Y:S01]  /*17100*/  IMAD.MOV.U32 R6, RZ, RZ, RZ ;  /* 0x000000ffff067224 */ /* 0x000fe200078e00ff */
[----:B------:R-:W-:-:S02]  /*17110*/  UIMAD.WIDE.U32 UR6, UR6, UR7, URZ ;  /* 0x00000007060672a5 */ /* 0x000fc4000f8e003f */
[----:B------:R-:W-:Y:S02]  /*17120*/  USHF.L.U32 UR5, UR12, UR8, URZ ;  /* 0x000000080c057299 */ /* 0x000fe4000800063f */
[----:B------:R-:W-:Y:S01]  /*17130*/  ULEA.HI UR10, UR10, UR9, URZ, 0x5 ;  /* 0x000000090a0a7291 */ /* 0x000fe2000f8f283f */
[----:B------:R-:W-:Y:S01]  /*17140*/  ULDC UR8, c[0x0][0x14] ;  /* 0x0000050000087ab9 */ /* 0x000fe20000000800 */
[----:B------:R-:W-:Y:S01]  /*17150*/  ULOP3.LUT UR26, UR40, 0x2, URZ, 0xfc, !UPT ;  /* 0x00000002281a7892 */ /* 0x000fe2000f8efc3f */
[----:B0-----:R-:W-:Y:S01]  /*17160*/  MOV R0, UR14 ;  /* 0x0000000e00007c02 */ /* 0x001fe20008000f00 */
[----:B------:R-:W-:Y:S02]  /*17170*/  UIMAD UR13, UR7, UR8, URZ ;  /* 0x00000008070d72a4 */ /* 0x000fe4000f8e023f */
[----:B------:R-:W-:Y:S02]  /*17180*/  UIMAD.WIDE.U32 UR22, UR6, UR8, URZ ;  /* 0x00000008061672a5 */ /* 0x000fe4000f8e003f */
[----:B------:R-:W-:-:S02]  /*17190*/  USHF.R.S32.HI UR7, URZ, 0x5, UR10 ;  /* 0x000000053f077899 */ /* 0x000fc4000801140a */
[----:B------:R-:W-:Y:S02]  /*171a0*/  ULOP3.LUT UR6, URZ, UR11, URZ, 0x33, !UPT ;  /* 0x0000000b3f067292 */ /* 0x000fe4000f8e333f */
[----:B------:R-:W-:Y:S02]  /*171b0*/  UIADD3 UR13, UR23, UR13, URZ ;  /* 0x0000000d170d7290 */ /* 0x000fe4000fffe03f */
[----:B------:R-:W-:Y:S01]  /*171c0*/  UIADD3 UR27, UR7, 0x1, URZ ;  /* 0x00000001071b7890 */ /* 0x000fe2000fffe03f */
[----:B------:R-:W-:-:S11]  /*171d0*/  ULDC.64 UR24, c[0x0][0x198] ;  /* 0x0000660000187ab9 */ /* 0x000fd60000000a00 */
.L_x_561:
[----:B------:R-:W-:-:S03]  /*171e0*/  UMOV UR8, 0xffffffff ;  /* 0xffffffff00087882 */ /* 0x000fc60000000000 */
[----:B------:R-:W-:Y:S05]  /*171f0*/  BRA.DIV UR8, `(.L_x_551) ;  /* 0x0000001208587947 */ /* 0x000fea000b800000 */
[----:B------:R-:W-:-:S13]  /*17200*/  ELECT P6, URZ, PT ;  /* 0x00000000003f782f */ /* 0x000fda00038c0000 */
.L_x_575:
[----:B------:R-:W0:Y:S01]  /*17210*/  LDC R4, c[0x0][0x28c] ;  /* 0x0000a300ff047b82 */ /* 0x000e220000000800 */
[----:B------:R-:W-:Y:S01]  /*17220*/  BSSY B1, `(.L_x_552) ;  /* 0x000003d000017945 */ /* 0x000fe20003800000 */
[----:B0-----:R-:W-:-:S13]  /*17230*/  ISETP.LT.OR P6, PT, R4, 0x1, !P6 ;  /* 0x000000010400780c */ /* 0x001fda00077c1670 */
[----:B------:R-:W-:Y:S05]  /*17240*/  @P6 BRA `(.L_x_553) ;  /* 0x0000000000e86947 */ /* 0x000fea0003800000 */
[----:B------:R-:W-:Y:S01]  /*17250*/  IMAD R3, R3, 0x2, R0 ;  /* 0x0000000203037824 */ /* 0x000fe200078e0200 */
[----:B------:R-:W-:Y:S01]  /*17260*/  MOV R14, UR27 ;  /* 0x0000001b000e7c02 */ /* 0x000fe20008000f00 */
[----:B------:R-:W-:Y:S02]  /*17270*/  IMAD.SHL.U32 R2, R2, 0x100, RZ ;  /* 0x0000010002027824 */ /* 0x000fe400078e00ff */
[----:B------:R-:W-:Y:S02]  /*17280*/  IMAD.SHL.U32 R3, R3, 0x80, RZ ;  /* 0x0000008003037824 */ /* 0x000fe400078e00ff */
[----:B------:R-:W-:Y:S02]  /*17290*/  IMAD.MOV.U32 R12, RZ, RZ, RZ ;  /* 0x000000ffff0c7224 */ /* 0x000fe400078e00ff */
[----:B------:R-:W-:Y:S02]  /*172a0*/  IMAD.MOV.U32 R4, RZ, RZ, R7 ;  /* 0x000000ffff047224 */ /* 0x000fe400078e0007 */
[----:B------:R-:W-:-:S07]  /*172b0*/  IMAD.MOV.U32 R5, RZ, RZ, R6 ;  /* 0x000000ffff057224 */ /* 0x000fce00078e0006 */
.L_x_556:
[----:B------:R-:W0:Y:S01]  /*172c0*/  S2UR UR8, SR_CgaCtaId ;  /* 0x00000000000879c3 */ /* 0x000e220000008800 */
[----:B------:R-:W1:Y:S01]  /*172d0*/  S2R R13, SR_TID.X ;  /* 0x00000000000d7919 */ /* 0x000e620000002100 */
[----:B------:R-:W-:Y:S01]  /*172e0*/  MOV R11, 0x400 ;  /* 0x00000400000b7802 */ /* 0x000fe20000000f00 */
[----:B0-----:R-:W-:-:S05]  /*172f0*/  IMAD.U32 R0, RZ, RZ, UR8 ;  /* 0x00000008ff007e24 */ /* 0x001fca000f8e00ff */
[----:B------:R-:W-:Y:S02]  /*17300*/  LEA R16, R0, R11, 0x18 ;  /* 0x0000000b00107211 */ /* 0x000fe400078ec0ff */
[----:B------:R-:W-:Y:S02]  /*17310*/  SHF.L.U32 R11, R4, 0x1f, RZ ;  /* 0x0000001f040b7819 */ /* 0x000fe400000006ff */
[----:B-1----:R-:W-:Y:S01]  /*17320*/  LOP3.LUT P1, RZ, R13, 0x7f, RZ, 0xc0, !PT ;  /* 0x0000007f0dff7812 */ /* 0x002fe2000782c0ff */
[----:B------:R-:W-:-:S04]  /*17330*/  IMAD R8, R5, 0x8, R16 ;  /* 0x0000000805087824 */ /* 0x000fc800078e0210 */
[----:B------:R-:W0:Y:S08]  /*17340*/  SYNCS.PHASECHK.TRANS64.TRYWAIT P0, [R8+URZ+0x38], R11 ;  /* 0x0000380b080075a7 */ /* 0x000e30000800017f */
[----:B------:R-:W1:Y:S01]  /*17350*/  @!P1 LDC R13, c[0x0][0x500] ;  /* 0x00014000ff0d9b82 */ /* 0x000e620000000800 */
[----:B0-----:R-:W-:Y:S05]  /*17360*/  @!P0 BRA `(.L_x_554) ;  /* 0x00000010001c8947 */ /* 0x001fea0003800000 */
.L_x_576:
[----:B------:R-:W-:Y:S01]  /*17370*/  UPRMT UR8, UR26, 0x9910, URZ ;  /* 0x000099101a087896 */ /* 0x000fe2000800003f */
[----:B-1----:R1:W-:Y:S03]  /*17380*/  @!P1 SYNCS.ARRIVE.TRANS64 RZ, [R8+URZ], R13 ;  /* 0x0000000d08ff99a7 */ /* 0x0023e6000800003f */
[----:B------:R-:W-:-:S06]  /*17390*/  UISETP.NE.AND UP0, UPT, UR8, 0x2, UPT ;  /* 0x000000020800788c */ /* 0x000fcc000bf05270 */
[----:B------:R-:W-:-:S13]  /*173a0*/  PLOP3.LUT P0, PT, PT, PT, UP0, 0x80, 0x0 ;  /* 0x000000000000781c */ /* 0x000fda0003f0f008 */
[----:B-1----:R-:W-:Y:S05]  /*173b0*/  @P0 BRA `(.L_x_555) ;  /* 0x0000000000040947 */ /* 0x002fea0003800000 */
[----:B------:R-:W-:Y:S01]  /*173c0*/  BPT.TRAP 0x1 ;  /* 0x000000040000795c */ /* 0x000fe20000300000 */
.L_x_555:
[----:B0-----:R-:W-:Y:S01]  /*173d0*/  LEA R11, R5, R0, 0x1 ;  /* 0x00000000050b7211 */ /* 0x001fe200078e08ff */
[----:B------:R-:W-:Y:S01]  /*173e0*/  VIADD R14, R14, 0xffffffff ;  /* 0xffffffff0e0e7836 */ /* 0x000fe20000000000 */
[----:B------:R-:W-:Y:S01]  /*173f0*/  R2UR UR19, R3 ;  /* 0x00000000031372ca */ /* 0x000fe200000e0000 */
[----:B------:R-:W-:Y:S01]  /*17400*/  UIADD3 UR14, UP0, UR24, 0xf0, URZ ;  /* 0x000000f0180e7890 */ /* 0x000fe2000ff1e03f */
[----:B------:R-:W-:Y:S01]  /*17410*/  R2UR UR9, R8 ;  /* 0x00000000080972ca */ /* 0x000fe200000e0000 */
[----:B------:R-:W-:Y:S01]  /*17420*/  IMAD.SHL.U32 R11, R11, 0x1000, RZ ;  /* 0x000010000b0b7824 */ /* 0x000fe200078e00ff */
[----:B------:R-:W-:Y:S01]  /*17430*/  R2UR UR10, R12 ;  /* 0x000000000c0a72ca */ /* 0x000fe200000e0000 */
[----:B------:R-:W-:Y:S01]  /*17440*/  UIADD3 UR28, UP1, UR24, 0x1f0, URZ ;  /* 0x000001f0181c7890 */ /* 0x000fe2000ff3e03f */
[----:B------:R-:W-:Y:S01]  /*17450*/  R2UR UR12, R10 ;  /* 0x000000000a0c72ca */ /* 0x000fe200000e0000 */
[--C-:B------:R-:W-:Y:S01]  /*17460*/  IMAD R11, R11, 0x2, R16.reuse ;  /* 0x000000020b0b7824 */ /* 0x100fe200078e0210 */
[----:B------:R-:W-:Y:S01]  /*17470*/  R2UR UR20, R2 ;  /* 0x00000000021472ca */ /* 0x000fe200000e0000 */
[----:B------:R-:W-:Y:S01]  /*17480*/  IMAD R16, R5, 0x4000, R16 ;  /* 0x0000400005107824 */ /* 0x000fe200078e0210 */
[----:B------:R-:W-:Y:S01]  /*17490*/  UIADD3.X UR15, URZ, UR25, URZ, UP0, !UPT ;  /* 0x000000193f0f7290 */ /* 0x000fe200087fe43f */
[----:B------:R-:W-:Y:S01]  /*174a0*/  ISETP.GT.AND P1, PT, R14, 0x1, PT ;  /* 0x000000010e00780c */ /* 0x000fe20003f24270 */
[----:B------:R-:W-:Y:S01]  /*174b0*/  UIADD3.X UR29, URZ, UR25, URZ, UP1, !UPT ;  /* 0x000000193f1d7290 */ /* 0x000fe20008ffe43f */
[----:B------:R-:W-:Y:S01]  /*174c0*/  R2UR UR8, R11 ;  /* 0x000000000b0872ca */ /* 0x000fe200000e0000 */
[----:B------:R-:W-:Y:S01]  /*174d0*/  UMOV UR21, 0x30000 ;  /* 0x0003000000157882 */ /* 0x000fe20000000000 */
[----:B------:R-:W-:Y:S01]  /*174e0*/  R2UR UR11, R16 ;  /* 0x00000000100b72ca */ /* 0x000fe200000e0000 */
[----:B------:R-:W-:Y:S01]  /*174f0*/  UMOV UR16, 0x0 ;  /* 0x0000000000107882 */ /* 0x000fe20000000000 */
[----:B------:R-:W-:Y:S01]  /*17500*/  IADD3 R5, R5, 0x1, RZ ;  /* 0x0000000105057810 */ /* 0x000fe20007ffe0ff */
[----:B------:R-:W-:Y:S01]  /*17510*/  UMOV UR17, 0x10000000 ;  /* 0x1000000000117882 */ /* 0x000fe20000000000 */
[----:B------:R-:W-:-:S02]  /*17520*/  VIADD R12, R12, 0x20 ;  /* 0x000000200c0c7836 */ /* 0x000fc40000000000 */
[----:B------:R-:W-:-:S04]  /*17530*/  ISETP.NE.AND P0, PT, R5, 0x7, PT ;  /* 0x000000070500780c */ /* 0x000fc80003f05270 */
[----:B------:R-:W-:Y:S01]  /*17540*/  SEL R11, RZ, 0x1, P0 ;  /* 0x00000001ff0b7807 */ /* 0x000fe20000000000 */
[----:B------:R-:W-:Y:S01]  /*17550*/  UIADD3 UR8, UR8, 0x180, URZ ;  /* 0x0000018008087890 */ /* 0x000fe2000fffe03f */
[----:B------:R-:W-:Y:S01]  /*17560*/  SEL R5, R5, RZ, P0 ;  /* 0x000000ff05057207 */ /* 0x000fe20000000000 */
[----:B------:R-:W-:Y:S01]  /*17570*/  UIADD3 UR18, UR11, 0x1c180, URZ ;  /* 0x0001c1800b127890 */ /* 0x000fe2000fffe03f */
[----:B------:R-:W-:Y:S02]  /*17580*/  LOP3.LUT R4, R4, R11, RZ, 0x3c, !PT ;  /* 0x0000000b04047212 */ /* 0x000fe400078e3cff */
[----:B------:R-:W-:-:S04]  /*17590*/  UMOV UR11, UR19 ;  /* 0x00000013000b7c82 */ /* 0x000fc80008000000 */
[----:B------:R0:W-:Y:S02]  /*175a0*/  UTMALDG.3D.MULTICAST [UR8], [UR14], UR21, desc[UR16] ;  /* 0x000010080e0073b4 */ /* 0x0001e40008011815 */
[----:B0-----:R-:W-:Y:S01]  /*175b0*/  UMOV UR8, UR18 ;  /* 0x0000001200087c82 */ /* 0x001fe20008000000 */
[----:B------:R-:W-:Y:S02]  /*175c0*/  UMOV UR11, UR20 ;  /* 0x00000014000b7c82 */ /* 0x000fe40008000000 */
[----:B------:R0:W-:Y:S02]  /*175d0*/  UTMALDG.3D [UR8], [UR28], desc[UR16] ;  /* 0x000010081c0075b4 */ /* 0x0001e40008011000 */
[----:B0-----:R-:W-:Y:S05]  /*175e0*/  @P1 BRA `(.L_x_556) ;  /* 0xfffffffc00341947 */ /* 0x001fea000383ffff */
.L_x_553:
[----:B------:R-:W-:Y:S05]  /*175f0*/  BSYNC B1 ;  /* 0x0000000000017941 */ /* 0x000fea0003800000 */
.L_x_552:
[----:B------:R-:W2:Y:S01]  /*17600*/  LDL.LU R15, [R1+0x200] ;  /* 0x00020000010f7983 */ /* 0x000ea20000300800 */
[----:B------:R-:W-:Y:S01]  /*17610*/  LOP3.LUT P1, RZ, R9, 0xff, RZ, 0xc0, !PT ;  /* 0x000000ff09ff7812 */ /* 0x000fe2000782c0ff */
[----:B------:R-:W-:Y:S01]  /*17620*/  VIADD R5, R6, UR7 ;  /* 0x0000000706057c36 */ /* 0x000fe20008000000 */
[----:B------:R-:W-:Y:S01]  /*17630*/  ULDC.64 UR8, c[0x0][0x650] ;  /* 0x0001940000087ab9 */ /* 0x000fe20000000a00 */
[----:B------:R-:W3:Y:S01]  /*17640*/  LDL.LU R13, [R1+0x204] ;  /* 0x00020400010d7983 */ /* 0x000ee20000300800 */
[----:B------:R-:W-:Y:S01]  /*17650*/  UISETP.GE.U32.AND UP0, UPT, UR7, 0x7, UPT ;  /* 0x000000070700788c */ /* 0x000fe2000bf06070 */
[C---:B------:R-:W-:Y:S01]  /*17660*/  IMAD.WIDE.U32 R2, R5.reuse, 0x24924925, RZ ;  /* 0x2492492505027825 */ /* 0x040fe200078e00ff */
[C---:B------:R-:W-:Y:S01]  /*17670*/  ISETP.GT.U32.AND P0, PT, R5.reuse, 0x6, PT ;  /* 0x000000060500780c */ /* 0x040fe20003f04070 */
[----:B------:R-:W-:Y:S01]  /*17680*/  BSSY B1, `(.L_x_557) ;  /* 0x0000074000017945 */ /* 0x000fe20003800000 */
[----:B------:R-:W-:Y:S02]  /*17690*/  MOV R10, 0xffffffff ;  /* 0xffffffff000a7802 */ /* 0x000fe40000000f00 */
[----:B------:R-:W-:-:S02]  /*176a0*/  IADD3 R2, R5, -R3, RZ ;  /* 0x8000000305027210 */ /* 0x000fc40007ffe0ff */
[----:B------:R-:W-:Y:S01]  /*176b0*/  PRMT R4, RZ, 0x7610, R4 ;  /* 0x00007610ff047816 */ /* 0x000fe20000000004 */
[----:B------:R-:W0:Y:S01]  /*176c0*/  @P1 S2R R0, SR_CgaCtaId ;  /* 0x0000000000001919 */ /* 0x000e220000008800 */
[----:B------:R-:W-:Y:S01]  /*176d0*/  LEA.HI R3, R2, R3, RZ, 0x1f ;  /* 0x0000000302037211 */ /* 0x000fe200078ff8ff */
[----:B------:R-:W-:Y:S01]  /*176e0*/  IMAD.U32 R2, RZ, RZ, UR7 ;  /* 0x00000007ff027e24 */ /* 0x000fe2000f8e00ff */
[----:B------:R-:W-:Y:S02]  /*176f0*/  @P1 MOV R9, 0x400 ;  /* 0x0000040000091802 */ /* 0x000fe40000000f00 */
[----:B------:R-:W-:Y:S01]  /*17700*/  SHF.R.U32.HI R6, RZ, 0x2, R3 ;  /* 0x00000002ff067819 */ /* 0x000fe20000011603 */
[----:B------:R-:W-:Y:S01]  /*17710*/  IMAD.MOV.U32 R3, RZ, RZ, -0x1 ;  /* 0xffffffffff037424 */ /* 0x000fe200078e00ff */
[----:B------:R-:W-:-:S04]  /*17720*/  ISETP.LT.U32.AND P0, PT, R2, 0x7, P0 ;  /* 0x000000070200780c */ /* 0x000fc80000701070 */
[----:B------:R-:W-:-:S04]  /*17730*/  SEL R2, RZ, 0x1, !P0 ;  /* 0x00000001ff027807 */ /* 0x000fc80004000000 */
[----:B------:R-:W-:Y:S01]  /*17740*/  LOP3.LUT R7, R7, R2, RZ, 0x3c, !PT ;  /* 0x0000000207077212 */ /* 0x000fe200078e3cff */
[----:B------:R-:W-:Y:S01]  /*17750*/  IMAD.MOV.U32 R2, RZ, RZ, -0x1 ;  /* 0xffffffffff027424 */ /* 0x000fe200078e00ff */
[----:B0-----:R-:W-:-:S04]  /*17760*/  @P1 LEA R9, R0, R9, 0x18 ;  /* 0x0000000900091211 */ /* 0x001fc800078ec0ff */
[----:B------:R0:W-:Y:S01]  /*17770*/  @P1 SYNCS.ARRIVE.TRANS64.A1T0 RZ, [R9+URZ+0x88], RZ ;  /* 0x000088ff09ff19a7 */ /* 0x0001e2000810003f */
[----:B------:R-:W-:Y:S02]  /*17780*/  PLOP3.LUT P1, PT, PT, PT, UP0, 0x80, 0x0 ;  /* 0x000000000000781c */ /* 0x000fe40003f2f008 */
[----:B0-----:R-:W-:-:S11]  /*17790*/  PRMT R9, RZ, 0x7610, R9 ;  /* 0x00007610ff097816 */ /* 0x001fd60000000009 */
[----:B------:R-:W-:Y:S01]  /*177a0*/  @P1 LOP3.LUT R7, R7, 0x1, R6, 0x78, !PT ;  /* 0x0000000107071812 */ /* 0x000fe200078e7806 */
[----:B------:R-:W-:Y:S01]  /*177b0*/  IMAD R6, R6, -0x7, R5 ;  /* 0xfffffff906067824 */ /* 0x000fe200078e0205 */
[----:B---3--:R-:W-:-:S04]  /*177c0*/  IADD3 R13, P0, R13, UR22, RZ ;  /* 0x000000160d0d7c10 */ /* 0x008fc8000ff1e0ff */
[----:B--2---:R-:W-:Y:S01]  /*177d0*/  IADD3.X R15, R15, UR13, RZ, P0, !PT ;  /* 0x0000000d0f0f7c10 */ /* 0x004fe200087fe4ff */
[----:B------:R0:W-:Y:S01]  /*177e0*/  STL [R1+0x204], R13 ;  /* 0x0002040d01007387 */ /* 0x0001e20000100800 */
[----:B------:R-:W-:-:S03]  /*177f0*/  ISETP.GE.U32.AND P0, PT, R13, UR8, PT ;  /* 0x000000080d007c0c */ /* 0x000fc6000bf06070 */
[----:B------:R0:W-:Y:S01]  /*17800*/  STL [R1+0x200], R15 ;  /* 0x0002000f01007387 */ /* 0x0001e20000100800 */
[----:B------:R-:W-:-:S13]  /*17810*/  ISETP.GE.U32.AND.EX P0, PT, R15, UR9, PT, P0 ;  /* 0x000000090f007c0c */ /* 0x000fda000bf06100 */
[----:B0-----:R-:W-:Y:S05]  /*17820*/  @P0 BRA `(.L_x_558) ;  /* 0x0000000400640947 */ /* 0x001fea0003800000 */
[----:B------:R-:W0:Y:S01]  /*17830*/  S2R R8, SR_CTAID.X ;  /* 0x0000000000087919 */ /* 0x000e220000002500 */
[----:B------:R-:W-:Y:S01]  /*17840*/  ULDC UR8, c[0x0][0x150] ;  /* 0x0000540000087ab9 */ /* 0x000fe20000000800 */
[----:B------:R-:W1:Y:S01]  /*17850*/  LDC R3, c[0x0][0x144] ;  /* 0x00005100ff037b82 */ /* 0x000e620000000800 */
[----:B------:R-:W-:Y:S01]  /*17860*/  UISETP.NE.AND UP0, UPT, UR45, URZ, UPT ;  /* 0x0000003f2d00728c */ /* 0x000fe2000bf05270 */
[----:B------:R-:W2:Y:S01]  /*17870*/  S2R R5, SR_CTAID.Y ;  /* 0x0000000000057919 */ /* 0x000ea20000002600 */
[----:B------:R-:W-:-:S04]  /*17880*/  ULDC UR11, c[0x0][0x630] ;  /* 0x00018c00000b7ab9 */ /* 0x000fc80000000800 */
[----:B------:R-:W-:Y:S01]  /*17890*/  PLOP3.LUT P0, PT, PT, PT, UP0, 0x80, 0x0 ;  /* 0x000000000000781c */ /* 0x000fe20003f0f008 */
[----:B------:R-:W3:Y:S01]  /*178a0*/  LDC R12, c[0x0][0x148] ;  /* 0x00005200ff0c7b82 */ /* 0x000ee20000000800 */
[----:B0-----:R-:W-:Y:S02]  /*178b0*/  I2FP.F32.U32 R2, R8 ;  /* 0x0000000800027245 */ /* 0x001fe40000201000 */
[----:B--2---:R-:W-:-:S03]  /*178c0*/  I2FP.F32.U32 R4, R5 ;  /* 0x0000000500047245 */ /* 0x004fc60000201000 */
[----:B------:R-:W-:Y:S01]  /*178d0*/  FMUL R2, R2, UR8 ;  /* 0x0000000802027c20 */ /* 0x000fe20008400000 */
[----:B------:R-:W-:Y:S02]  /*178e0*/  ULDC UR8, c[0x0][0x154] ;  /* 0x0000550000087ab9 */ /* 0x000fe40000000800 */
[----:B------:R-:W-:Y:S01]  /*178f0*/  FMUL R10, R4, UR8 ;  /* 0x00000008040a7c20 */ /* 0x000fe20008400000 */
[----:B------:R-:W-:Y:S02]  /*17900*/  ULDC.64 UR8, c[0x0][0x628] ;  /* 0x00018a0000087ab9 */ /* 0x000fe40000000a00 */
[----:B------:R-:W0:Y:S08]  /*17910*/  F2I.U32.TRUNC.NTZ R2, R2 ;  /* 0x0000000200027305 */ /* 0x000e30000020f000 */
[----:B------:R-:W2:Y:S01]  /*17920*/  F2I.U32.TRUNC.NTZ R10, R10 ;  /* 0x0000000a000a7305 */ /* 0x000ea2000020f000 */
[----:B0-----:R-:W-:-:S02]  /*17930*/  IMAD.MOV R4, RZ, RZ, -R2 ;  /* 0x000000ffff047224 */ /* 0x001fc400078e0a02 */
[----:B------:R-:W-:Y:S02]  /*17940*/  IMAD.MOV.U32 R2, RZ, RZ, R13 ;  /* 0x000000ffff027224 */ /* 0x000fe400078e000d */
[----:B-1----:R-:W-:Y:S02]  /*17950*/  IMAD R8, R3, R4, R8 ;  /* 0x0000000403087224 */ /* 0x002fe400078e0208 */
[----:B--2---:R-:W-:-:S04]  /*17960*/  IMAD.MOV R3, RZ, RZ, -R10 ;  /* 0x000000ffff037224 */ /* 0x004fc800078e0a0a */
[----:B---3--:R-:W-:Y:S01]  /*17970*/  @P0 IMAD R8, R12, R3, R5 ;  /* 0x000000030c080224 */ /* 0x008fe200078e0205 */
[----:B------:R-:W-:Y:S02]  /*17980*/  ISETP.NE.U32.AND P0, PT, RZ, UR8, PT ;  /* 0x00000008ff007c0c */ /* 0x000fe4000bf05070 */
[----:B------:R-:W-:Y:S02]  /*17990*/  MOV R3, R15 ;  /* 0x0000000f00037202 */ /* 0x000fe40000000f00 */
[----:B------:R-:W-:-:S13]  /*179a0*/  ISETP.NE.AND.EX P0, PT, RZ, UR9, PT, P0 ;  /* 0x00000009ff007c0c */ /* 0x000fda000bf05300 */
[----:B------:R-:W-:Y:S05]  /*179b0*/  @!P0 BRA `(.L_x_559) ;  /* 0x0000000000288947 */ /* 0x000fea0003800000 */
[----:B------:R-:W-:Y:S02]  /*179c0*/  ULDC UR10, c[0x0][0x634] ;  /* 0x00018d00000a7ab9 */ /* 0x000fe40000000800 */
[----:B------:R-:W-:-:S05]  /*179d0*/  IADD3 R3, P0, R13, UR10, RZ ;  /* 0x0000000a0d037c10 */ /* 0x000fca000ff1e0ff */
[----:B------:R-:W-:-:S04]  /*179e0*/  IMAD.X R11, RZ, RZ, R15, P0 ;  /* 0x000000ffff0b7224 */ /* 0x000fc800000e060f */
[----:B------:R-:W-:-:S04]  /*179f0*/  IMAD.WIDE.U32 R4, R11, UR8, RZ ;  /* 0x000000080b047c25 */ /* 0x000fc8000f8e00ff */
[----:B------:R-:W-:-:S04]  /*17a00*/  IMAD.WIDE.U32 R4, P0, R3, UR9, R4 ;  /* 0x0000000903047c25 */ /* 0x000fc8000f800004 */
[----:B------:R-:W-:-:S04]  /*17a10*/  IMAD.WIDE.U32 R2, R3, UR8, RZ ;  /* 0x0000000803027c25 */ /* 0x000fc8000f8e00ff */
[----:B------:R-:W-:Y:S01]  /*17a20*/  IMAD.MOV.U32 R2, RZ, RZ, R5 ;  /* 0x000000ffff027224 */ /* 0x000fe200078e0005 */
[----:B------:R-:W-:Y:S01]  /*17a30*/  IADD3 RZ, P1, R3, R4, RZ ;  /* 0x0000000403ff7210 */ /* 0x000fe20007f3e0ff */
[----:B------:R-:W-:-:S04]  /*17a40*/  IMAD.X R3, RZ, RZ, RZ, P0 ;  /* 0x000000ffff037224 */ /* 0x000fc800000e06ff */
[----:B------:R-:W-:-:S08]  /*17a50*/  IMAD.WIDE.U32.X R2, R11, UR9, R2, P1 ;  /* 0x000000090b027c25 */ /* 0x000fd000088e0402 */
.L_x_559:
[--C-:B------:R-:W-:Y:S01]  /*17a60*/  SHF.R.U64 R10, R2, UR11, R3.reuse ;  /* 0x0000000b020a7c19 */ /* 0x100fe20008001203 */
[----:B------:R-:W-:Y:S01]  /*17a70*/  ULDC.64 UR8, c[0x0][0x620] ;  /* 0x0001880000087ab9 */ /* 0x000fe20000000a00 */
[----:B------:R-:W-:Y:S01]  /*17a80*/  SHF.R.U32.HI R2, RZ, UR11, R3 ;  /* 0x0000000bff027c19 */ /* 0x000fe20008011603 */
[----:B------:R-:W-:Y:S01]  /*17a90*/  IMAD.MOV.U32 R3, RZ, RZ, R15 ;  /* 0x000000ffff037224 */ /* 0x000fe200078e000f */
[----:B------:R-:W-:Y:S01]  /*17aa0*/  IADD3 R11, P0, RZ, -R10, RZ ;  /* 0x8000000aff0b7210 */ /* 0x000fe20007f1e0ff */
[----:B------:R-:W-:-:S03]  /*17ab0*/  ULDC.64 UR10, c[0x0][0x640] ;  /* 0x00019000000a7ab9 */ /* 0x000fc60000000a00 */
[----:B------:R-:W-:Y:S02]  /*17ac0*/  IADD3.X R2, RZ, ~R2, RZ, P0, !PT ;  /* 0x80000002ff027210 */ /* 0x000fe400007fe4ff */
[----:B------:R-:W-:-:S03]  /*17ad0*/  ISETP.NE.U32.AND P0, PT, RZ, UR10, PT ;  /* 0x0000000aff007c0c */ /* 0x000fc6000bf05070 */
[----:B------:R-:W-:Y:S01]  /*17ae0*/  IMAD R2, R2, UR8, RZ ;  /* 0x0000000802027c24 */ /* 0x000fe2000f8e02ff */
[----:B------:R-:W-:-:S03]  /*17af0*/  ISETP.NE.AND.EX P0, PT, RZ, UR11, PT, P0 ;  /* 0x0000000bff007c0c */ /* 0x000fc6000bf05300 */
[----:B------:R-:W-:Y:S02]  /*17b00*/  IMAD R5, R11, UR9, R2 ;  /* 0x000000090b057c24 */ /* 0x000fe4000f8e0202 */
[----:B------:R-:W-:-:S04]  /*17b10*/  IMAD.MOV.U32 R2, RZ, RZ, R13 ;  /* 0x000000ffff027224 */ /* 0x000fc800078e000d */
[----:B------:R-:W-:Y:S01]  /*17b20*/  IMAD.WIDE.U32 R2, R11, UR8, R2 ;  /* 0x000000080b027c25 */ /* 0x000fe2000f8e0002 */
[----:B------:R-:W-:-:S03]  /*17b30*/  ULDC UR8, c[0x0][0x618] ;  /* 0x0001860000087ab9 */ /* 0x000fc60000000800 */
[----:B------:R-:W-:-:S05]  /*17b40*/  IMAD.IADD R3, R3, 0x1, R5 ;  /* 0x0000000103037824 */ /* 0x000fca00078e0205 */
[--C-:B------:R-:W-:Y:S02]  /*17b50*/  SHF.R.U64 R11, R2, UR8, R3.reuse ;  /* 0x00000008020b7c19 */ /* 0x100fe40008001203 */
[----:B------:R-:W-:Y:S01]  /*17b60*/  SHF.R.U32.HI R2, RZ, UR8, R3 ;  /* 0x00000008ff027c19 */ /* 0x000fe20008011603 */
[----:B------:R-:W-:-:S03]  /*17b70*/  ULDC UR8, c[0x0][0x608] ;  /* 0x0001820000087ab9 */ /* 0x000fc60000000800 */
[--C-:B------:R-:W-:Y:S02]  /*17b80*/  SHF.R.U32.HI R3, RZ, UR8, R2.reuse ;  /* 0x00000008ff037c19 */ /* 0x100fe40008011602 */
[----:B------:R-:W-:Y:S01]  /*17b90*/  SHF.R.U64 R12, R11, UR8, R2 ;  /* 0x000000080b0c7c19 */ /* 0x000fe20008001202 */
[----:B------:R-:W-:Y:S02]  /*17ba0*/  ULDC UR8, c[0x0][0x658] ;  /* 0x0001960000087ab9 */ /* 0x000fe40000000800 */
[--C-:B------:R-:W-:Y:S02]  /*17bb0*/  SHF.R.U32.HI R15, RZ, UR8, R3.reuse ;  /* 0x00000008ff0f7c19 */ /* 0x100fe40008011603 */
[----:B------:R-:W-:-:S03]  /*17bc0*/  SHF.R.U64 R13, R12, UR8, R3 ;  /* 0x000000080c0d7c19 */ /* 0x000fc60008001203 */
[----:B------:R-:W-:Y:S01]  /*17bd0*/  IMAD.MOV.U32 R3, RZ, RZ, R15 ;  /* 0x000000ffff037224 */ /* 0x000fe200078e000f */
[----:B------:R-:W-:Y:S01]  /*17be0*/  MOV R2, R13 ;  /* 0x0000000d00027202 */ /* 0x000fe20000000f00 */
[----:B------:R-:W-:Y:S06]  /*17bf0*/  @!P0 BRA `(.L_x_560) ;  /* 0x0000000000288947 */ /* 0x000fec0003800000 */
[----:B------:R-:W-:Y:S02]  /*17c00*/  ULDC UR8, c[0x0][0x64c] ;  /* 0x0001930000087ab9 */ /* 0x000fe40000000800 */
[----:B------:R-:W-:-:S05]  /*17c10*/  IADD3 R3, P0, R13, UR8, RZ ;  /* 0x000000080d037c10 */ /* 0x000fca000ff1e0ff */
[----:B------:R-:W-:-:S04]  /*17c20*/  IMAD.X R15, RZ, RZ, R15, P0 ;  /* 0x000000ffff0f7224 */ /* 0x000fc800000e060f */
[----:B------:R-:W-:-:S04]  /*17c30*/  IMAD.WIDE.U32 R4, R15, UR10, RZ ;  /* 0x0000000a0f047c25 */ /* 0x000fc8000f8e00ff */
[----:B------:R-:W-:-:S04]  /*17c40*/  IMAD.WIDE.U32 R4, P0, R3, UR11, R4 ;  /* 0x0000000b03047c25 */ /* 0x000fc8000f800004 */
[----:B------:R-:W-:Y:S01]  /*17c50*/  IMAD.WIDE.U32 R2, R3, UR10, RZ ;  /* 0x0000000a03027c25 */ /* 0x000fe2000f8e00ff */
[----:B------:R-:W-:-:S04]  /*17c60*/  MOV R2, R5 ;  /* 0x0000000500027202 */ /* 0x000fc80000000f00 */
[----:B------:R-:W-:Y:S01]  /*17c70*/  IADD3 RZ, P1, R3, R4, RZ ;  /* 0x0000000403ff7210 */ /* 0x000fe20007f3e0ff */
[----:B------:R-:W-:-:S04]  /*17c80*/  IMAD.X R3, RZ, RZ, RZ, P0 ;  /* 0x000000ffff037224 */ /* 0x000fc800000e06ff */
[----:B------:R-:W-:-:S08]  /*17c90*/  IMAD.WIDE.U32.X R2, R15, UR11, R2, P1 ;  /* 0x0000000b0f027c25 */ /* 0x000fd000088e0402 */
.L_x_560:
[----:B------:R-:W-:Y:S01]  /*17ca0*/  ULDC UR8, c[0x0][0x648] ;  /* 0x0001920000087ab9 */ /* 0x000fe20000000800 */
[----:B------:R-:W-:Y:S01]  /*17cb0*/  LOP3.LUT R12, R12, UR6, RZ, 0xc0, !PT ;  /* 0x000000060c0c7c12 */ /* 0x000fe2000f8ec0ff */
[----:B------:R-:W-:Y:S01]  /*17cc0*/  UISETP.NE.AND UP0, UPT, UR45, URZ, UPT ;  /* 0x0000003f2d00728c */ /* 0x000fe2000bf05270 */
[----:B------:R-:W-:Y:S01]  /*17cd0*/  SHF.R.U64 R3, R2, UR8, R3 ;  /* 0x0000000802037c19 */ /* 0x000fe20008001203 */
[----:B------:R-:W-:Y:S01]  /*17ce0*/  ULDC UR8, c[0x0][0x638] ;  /* 0x00018e0000087ab9 */ /* 0x000fe20000000800 */
[----:B------:R-:W-:-:S03]  /*17cf0*/  IMAD.MOV.U32 R4, RZ, RZ, 0x1 ;  /* 0x00000001ff047424 */ /* 0x000fc600078e00ff */
[----:B------:R-:W-:Y:S01]  /*17d00*/  IMAD.MOV R2, RZ, RZ, -R3 ;  /* 0x000000ffff027224 */ /* 0x000fe200078e0a03 */
[----:B------:R-:W-:Y:S01]  /*17d10*/  PLOP3.LUT P0, PT, PT, PT, UP0, 0x40, 0x0 ;  /* 0x000000000000781c */ /* 0x000fe20003f0e808 */
[----:B------:R-:W-:Y:S01]  /*17d20*/  IMAD R5, R3, UR5, R12 ;  /* 0x0000000503057c24 */ /* 0x000fe2000f8e020c */
[----:B------:R-:W-:Y:S01]  /*17d30*/  PLOP3.LUT P1, PT, PT, PT, UP0, 0x40, 0x0 ;  /* 0x000000000000781c */ /* 0x000fe20003f2e808 */
[----:B------:R-:W-:Y:S01]  /*17d40*/  IMAD R13, R2, UR8, R13 ;  /* 0x00000008020d7c24 */ /* 0x000fe2000f8e020d */
[----:B------:R-:W-:Y:S01]  /*17d50*/  ULDC UR8, c[0x0][0x610] ;  /* 0x0001840000087ab9 */ /* 0x000fe20000000800 */
[----:B------:R-:W-:Y:S01]  /*17d60*/  LOP3.LUT R2, R11, UR4, RZ, 0xc0, !PT ;  /* 0x000000040b027c12 */ /* 0x000fe2000f8ec0ff */
[----:B------:R-:W-:Y:S01]  /*17d70*/  IMAD R8, R5, UR8, R8 ;  /* 0x0000000805087c24 */ /* 0x000fe2000f8e0208 */
[----:B------:R-:W-:-:S03]  /*17d80*/  ULDC UR8, c[0x0][0x600] ;  /* 0x0001800000087ab9 */ /* 0x000fc60000000800 */
[----:B------:R-:W-:-:S05]  /*17d90*/  IMAD R13, R13, UR8, R2 ;  /* 0x000000080d0d7c24 */ /* 0x000fca000f8e0202 */
[----:B------:R-:W-:Y:S02]  /*17da0*/  SEL R2, R13, R8, P0 ;  /* 0x000000080d027207 */ /* 0x000fe40000000000 */
[----:B------:R-:W-:-:S07]  /*17db0*/  SEL R3, R8, R13, P1 ;  /* 0x0000000d08037207 */ /* 0x000fce0000800000 */
.L_x_558:
[----:B------:R-:W-:Y:S05]  /*17dc0*/  BSYNC B1 ;  /* 0x0000000000017941 */ /* 0x000fea0003800000 */
.L_x_557:
[----:B------:R-:W-:-:S13]  /*17dd0*/  LOP3.LUT P0, RZ, R4, 0xff, RZ, 0xc0, !PT ;  /* 0x000000ff04ff7812 */ /* 0x000fda000780c0ff */
[----:B------:R-:W-:Y:S05]  /*17de0*/  @P0 BRA `(.L_x_561) ;  /* 0xfffffff000fc0947 */ /* 0x000fea000383ffff */
[----:B------:R-:W-:Y:S05]  /*17df0*/  BSYNC B0 ;  /* 0x0000000000007941 */ /* 0x000fea0003800000 */
.L_x_550:
[----:B------:R-:W-:-:S03]  /*17e00*/  UMOV UR8, 0xffffffff ;  /* 0xffffffff00087882 */ /* 0x000fc60000000000 */
[----:B------:R-:W-:Y:S05]  /*17e10*/  BRA.DIV UR8, `(.L_x_562) ;  /* 0x0000000608847947 */ /* 0x000fea000b800000 */
[----:B------:R-:W-:-:S13]  /*17e20*/  ELECT P6, URZ, PT ;  /* 0x00000000003f782f */ /* 0x000fda00038c0000 */
.L_x_579:
[----:B------:R-:W-:Y:S04]  /*17e30*/  BSSY B0, `(.L_x_563) ;  /* 0x0000047000007945 */ /* 0x000fe80003800000 */
[----:B------:R-:W-:Y:S05]  /*17e40*/  @!P6 BRA `(.L_x_564) ;  /* 0x000000040014e947 */ /* 0x000fea0003800000 */
[----:B------:R-:W-:-:S04]  /*17e50*/  ULOP3.LUT UR8, UR40, 0x2, URZ, 0xfc, !UPT ;  /* 0x0000000228087892 */ /* 0x000fc8000f8efc3f */
[----:B------:R-:W-:-:S06]  /*17e60*/  UISETP.NE.AND UP0, UPT, UR8, 0x3, UPT ;  /* 0x000000030800788c */ /* 0x000fcc000bf05270 */
[----:B------:R-:W-:-:S13]  /*17e70*/  PLOP3.LUT P0, PT, PT, PT, UP0, 0x80, 0x0 ;  /* 0x000000000000781c */ /* 0x000fda0003f0f008 */
[----:B------:R-:W-:Y:S05]  /*17e80*/  @!P0 BRA `(.L_x_565) ;  /* 0x0000000000048947 */ /* 0x000fea0003800000 */
[----:B------:R-:W-:Y:S01]  /*17e90*/  BPT.TRAP 0x1 ;  /* 0x000000040000795c */ /* 0x000fe20000300000 */
.L_x_565:
[----:B------:R-:W0:Y:S01]  /*17ea0*/  S2R R3, SR_CgaCtaId ;  /* 0x0000000000037919 */ /* 0x000e220000008800 */
[----:B------:R-:W-:-:S04]  /*17eb0*/  MOV R0, 0x400 ;  /* 0x0000040000007802 */ /* 0x000fc80000000f00 */
[----:B0-----:R-:W-:Y:S02]  /*17ec0*/  LEA R3, R3, R0, 0x18 ;  /* 0x0000000003037211 */ /* 0x001fe400078ec0ff */
[----:B------:R-:W-:-:S03]  /*17ed0*/  SHF.L.U32 R0, R7, 0x1f, RZ ;  /* 0x0000001f07007819 */ /* 0x000fc600000006ff */
[----:B------:R-:W-:-:S05]  /*17ee0*/  VIADD R3, R3, 0x38 ;  /* 0x0000003803037836 */ /* 0x000fca0000000000 */
[----:B------:R-:W-:-:S04]  /*17ef0*/  LEA R5, R6, R3, 0x3 ;  /* 0x0000000306057211 */ /* 0x000fc800078e18ff */
[----:B------:R-:W0:Y:S02]  /*17f00*/  SYNCS.PHASECHK.TRANS64.TRYWAIT P0, [R5+URZ], R0 ;  /* 0x00000000050075a7 */ /* 0x000e24000800017f */
[----:B0-----:R-:W-:Y:S05]  /*17f10*/  @!P0 BRA `(.L_x_566) ;  /* 0x0000000400648947 */ /* 0x001fea0003800000 */
.L_x_580:
[----:B------:R-:W-:-:S05]  /*17f20*/  VIADD R6, R6, 0x1 ;  /* 0x0000000106067836 */ /* 0x000fca0000000000 */
[----:B------:R-:W-:-:S04]  /*17f30*/  ISETP.NE.AND P0, PT, R6, 0x7, PT ;  /* 0x000000070600780c */ /* 0x000fc80003f05270 */
[----:B0-----:R-:W-:Y:S02]  /*17f40*/  SEL R0, RZ, 0x1, P0 ;  /* 0x00000001ff007807 */ /* 0x001fe40000000000 */
[----:B------:R-:W-:Y:S02]  /*17f50*/  SEL R6, R6, RZ, P0 ;  /* 0x000000ff06067207 */ /* 0x000fe40000000000 */
[----:B------:R-:W-:-:S03]  /*17f60*/  LOP3.LUT R7, R7, R0, RZ, 0x3c, !PT ;  /* 0x0000000007077212 */ /* 0x000fc600078e3cff */
[----:B------:R-:W-:Y:S01]  /*17f70*/  IMAD R5, R6, 0x8, R3 ;  /* 0x0000000806057824 */ /* 0x000fe200078e0203 */
[----:B------:R-:W-:-:S04]  /*17f80*/  SHF.L.U32 R0, R7, 0x1f, RZ ;  /* 0x0000001f07007819 */ /* 0x000fc800000006ff */
[----:B------:R-:W0:Y:S02]  /*17f90*/  SYNCS.PHASECHK.TRANS64.TRYWAIT P0, [R5+URZ], R0 ;  /* 0x00000000050075a7 */ /* 0x000e24000800017f */
[----:B0-----:R-:W-:Y:S05]  /*17fa0*/  @!P0 BRA `(.L_x_567) ;  /* 0x0000000400548947 */ /* 0x001fea0003800000 */
.L_x_581:
[----:B0-----:R-:W-:-:S05]  /*17fb0*/  VIADD R0, R6, 0x1 ;  /* 0x0000000106007836 */ /* 0x001fca0000000000 */
[----:B------:R-:W-:-:S04]  /*17fc0*/  ISETP.NE.AND P0, PT, R0, 0x7, PT ;  /* 0x000000070000780c */ /* 0x000fc80003f05270 */
[----:B------:R-:W-:Y:S02]  /*17fd0*/  SEL R2, RZ, 0x1, P0 ;  /* 0x00000001ff027807 */ /* 0x000fe40000000000 */
[----:B------:R-:W-:Y:S02]  /*17fe0*/  SEL R4, R0, RZ, P0 ;  /* 0x000000ff00047207 */ /* 0x000fe40000000000 */
[----:B------:R-:W-:Y:S02]  /*17ff0*/  LOP3.LUT R7, R7, R2, RZ, 0x3c, !PT ;  /* 0x0000000207077212 */ /* 0x000fe400078e3cff */
[----:B------:R-:W-:Y:S02]  /*18000*/  LEA R5, R4, R3, 0x3 ;  /* 0x0000000304057211 */ /* 0x000fe400078e18ff */
[----:B------:R-:W-:-:S04]  /*18010*/  SHF.L.U32 R0, R7, 0x1f, RZ ;  /* 0x0000001f07007819 */ /* 0x000fc800000006ff */
[----:B------:R-:W0:Y:S02]  /*18020*/  SYNCS.PHASECHK.TRANS64.TRYWAIT P0, [R5+URZ], R0 ;  /* 0x00000000050075a7 */ /* 0x000e24000800017f */
[----:B0-----:R-:W-:Y:S05]  /*18030*/  @!P0 BRA `(.L_x_568) ;  /* 0x0000000400448947 */ /* 0x001fea0003800000 */
.L_x_582:
[----:B0-----:R-:W-:-:S05]  /*18040*/  VIADD R0, R4, 0x1 ;  /* 0x0000000104007836 */ /* 0x001fca0000000000 */
[----:B------:R-:W-:-:S04]  /*18050*/  ISETP.NE.AND P0, PT, R0, 0x7, PT ;  /* 0x000000070000780c */ /* 0x000fc80003f05270 */
[----:B------:R-:W-:Y:S02]  /*18060*/  SEL R2, RZ, 0x1, P0 ;  /* 0x00000001ff027807 */ /* 0x000fe40000000000 */
[----:B------:R-:W-:Y:S02]  /*18070*/  SEL R4, R0, RZ, P0 ;  /* 0x000000ff00047207 */ /* 0x000fe40000000000 */
[----:B------:R-:W-:-:S03]  /*18080*/  LOP3.LUT R7, R7, R2, RZ, 0x3c, !PT ;  /* 0x0000000207077212 */ /* 0x000fc600078e3cff */
[----:B------:R-:W-:Y:S01]  /*18090*/  IMAD R5, R4, 0x8, R3 ;  /* 0x0000000804057824 */ /* 0x000fe200078e0203 */
[----:B------:R-:W-:-:S04]  /*180a0*/  SHF.L.U32 R0, R7, 0x1f, RZ ;  /* 0x0000001f07007819 */ /* 0x000fc800000006ff */
[----:B------:R-:W0:Y:S02]  /*180b0*/  SYNCS.PHASECHK.TRANS64.TRYWAIT P0, [R5+URZ], R0 ;  /* 0x00000000050075a7 */ /* 0x000e24000800017f */
[----:B0-----:R-:W-:Y:S05]  /*180c0*/  @!P0 BRA `(.L_x_569) ;  /* 0x0000000400348947 */ /* 0x001fea0003800000 */
.L_x_583:
        /* <DEDUP_REMOVED lines=9> */
.L_x_584:
        /* <DEDUP_REMOVED lines=9> */
.L_x_585:
[----:B0-----:R-:W-:-:S05]  /*181f0*/  VIADD R0, R4, 0x1 ;  /* 0x0000000104007836 */ /* 0x001fca0000000000 */
[----:B------:R-:W-:-:S04]  /*18200*/  ISETP.NE.AND P0, PT, R0, 0x7, PT ;  /* 0x000000070000780c */ /* 0x000fc80003f05270 */
[----:B------:R-:W-:Y:S02]  /*18210*/  SEL R2, RZ, 0x1, P0 ;  /* 0x00000001ff027807 */ /* 0x000fe40000000000 */
[----:B------:R-:W-:Y:S02]  /*18220*/  SEL R0, R0, RZ, P0 ;  /* 0x000000ff00007207 */ /* 0x000fe40000000000 */
[----:B------:R-:W-:Y:S02]  /*18230*/  LOP3.LUT R2, R7, R2, RZ, 0x3c, !PT ;  /* 0x0000000207027212 */ /* 0x000fe400078e3cff */
[----:B------:R-:W-:Y:S02]  /*18240*/  LEA R3, R0, R3, 0x3 ;  /* 0x0000000300037211 */ /* 0x000fe400078e18ff */
[----:B------:R-:W-:-:S07]  /*18250*/  SHF.L.U32 R0, R2, 0x1f, RZ ;  /* 0x0000001f02007819 */ /* 0x000fce00000006ff */
.L_x_572:
[----:B0-----:R0:W1:Y:S02]  /*18260*/  SYNCS.PHASECHK.TRANS64.TRYWAIT P0, [R3+URZ], R0 ;  /* 0x00000000030075a7 */ /* 0x001064000800017f */
[----:B-1----:R-:W-:Y:S05]  /*18270*/  @!P0 NANOSLEEP.SYNCS 0x989680 ;  /* 0x009896800000895d */ /* 0x002fea0003900000 */
[----:B------:R-:W1:Y:S02]  /*18280*/  @!P0 SYNCS.PHASECHK.TRANS64 P0, [R3+URZ], R0 ;  /* 0x00000000030085a7 */ /* 0x000e64000800007f */
[----:B-1----:R-:W-:Y:S05]  /*18290*/  @!P0 BRA `(.L_x_572) ;  /* 0xfffffffc00f08947 */ /* 0x002fea000383ffff */
.L_x_564:
[----:B------:R-:W-:Y:S05]  /*182a0*/  BSYNC B0 ;  /* 0x0000000000007941 */ /* 0x000fea0003800000 */
.L_x_563:
[----:B------:R-:W-:Y:S05]  /*182b0*/  EXIT ;  /* 0x000000000000794d */ /* 0x000fea0003800000 */
.L_x_21:
[----:B-1----:R1:W2:Y:S02]  /*182c0*/  SYNCS.PHASECHK.TRANS64.TRYWAIT P1, [R4+URZ], R3 ;  /* 0x00000003040075a7 */ /* 0x0022a4000802017f */
[----:B--2---:R-:W-:Y:S05]  /*182d0*/  @!P1 NANOSLEEP.SYNCS 0x989680 ;  /* 0x009896800000995d */ /* 0x004fea0003900000 */
[----:B------:R-:W2:Y:S02]  /*182e0*/  @!P1 SYNCS.PHASECHK.TRANS64 P1, [R4+URZ], R3 ;  /* 0x00000003040095a7 */ /* 0x000ea4000802007f */
[----:B--2---:R-:W-:Y:S05]  /*182f0*/  @!P1 BRA `(.L_x_21) ;  /* 0xfffffffc00f09947 */ /* 0x004fea000383ffff */
[----:B------:R-:W-:Y:S05]  /*18300*/  BRA `(.L_x_20) ;  /* 0xfffffe9000f87947 */ /* 0x000fea000383ffff */
.L_x_26:
[----:B-1----:R1:W2:Y:S02]  /*18310*/  SYNCS.PHASECHK.TRANS64.TRYWAIT P1, [R5+URZ], R6 ;  /* 0x00000006050075a7 */ /* 0x0022a4000802017f */
[----:B--2---:R-:W-:Y:S05]  /*18320*/  @!P1 NANOSLEEP.SYNCS 0x989680 ;  /* 0x009896800000995d */ /* 0x004fea0003900000 */
[----:B------:R-:W2:Y:S02]  /*18330*/  @!P1 SYNCS.PHASECHK.TRANS64 P1, [R5+URZ], R6 ;  /* 0x00000006050095a7 */ /* 0x000ea4000802007f */
[----:B--2---:R-:W-:Y:S05]  /*18340*/  @!P1 BRA `(.L_x_26) ;  /* 0xfffffffc00f09947 */ /* 0x004fea000383ffff */
[----:B------:R-:W-:Y:S05]  /*18350*/  BRA `(.L_x_25) ;  /* 0xfffffea800587947 */ /* 0x000fea000383ffff */
.L_x_551:
[----:B------:R-:W-:Y:S01]  /*18360*/  BSSY B1, `(.L_x_573) ;  /* 0x0000006000017945 */ /* 0x000fe20003800000 */
[----:B------:R-:W-:-:S07]  /*18370*/  IMAD.MOV.U32 R15, RZ, RZ, -0x1 ;  /* 0xffffffffff0f7424 */ /* 0x000fce00078e00ff */
[----:B------:R-:W-:Y:S05]  /*18380*/  WARPSYNC.COLLECTIVE R15, `(.L_x_574) ;  /* 0x000000000f0c7348 */ /* 0x000fea0003c00000 */
[----:B------:R-:W-:Y:S02]  /*18390*/  ELECT P6, UR62, PT ;  /* 0x00000000003e782f */ /* 0x000fe400038c0000 */
[----:B------:R-:W-:Y:S01]  /*183a0*/  MOV R14, UR62 ;  /* 0x0000003e000e7c02 */ /* 0x000fe20008000f00 */
[----:B------:R-:W-:Y:S10]  /*183b0*/  ENDCOLLECTIVE ;  /* 0x000000000000791b */ /* 0x000ff40003800000 */
.L_x_574:
[----:B------:R-:W-:Y:S05]  /*183c0*/  BSYNC B1 ;  /* 0x0000000000017941 */ /* 0x000fea0003800000 */
.L_x_573:
[----:B------:R-:W-:Y:S05]  /*183d0*/  BRA `(.L_x_575) ;  /* 0xffffffec008c7947 */ /* 0x000fea000383ffff */
.L_x_554:
[----:B0-----:R0:W2:Y:S02]  /*183e0*/  SYNCS.PHASECHK.TRANS64.TRYWAIT P0, [R8+URZ+0x38], R11 ;  /* 0x0000380b080075a7 */ /* 0x0010a4000800017f */
[----:B--2---:R-:W-:Y:S05]  /*183f0*/  @!P0 NANOSLEEP.SYNCS 0x989680 ;  /* 0x009896800000895d */ /* 0x004fea0003900000 */
[----:B------:R-:W2:Y:S02]  /*18400*/  @!P0 SYNCS.PHASECHK.TRANS64 P0, [R8+URZ+0x38], R11 ;  /* 0x0000380b080085a7 */ /* 0x000ea4000800007f */
[----:B--2---:R-:W-:Y:S05]  /*18410*/  @!P0 BRA `(.L_x_554) ;  /* 0xfffffffc00f08947 */ /* 0x004fea000383ffff */
[----:B------:R-:W-:Y:S05]  /*18420*/  BRA `(.L_x_576) ;  /* 0xffffffec00d07947 */ /* 0x000fea000383ffff */
.L_x_562:
[----:B------:R-:W-:Y:S01]  /*18430*/  BSSY B0, `(.L_x_577) ;  /* 0x0000006000007945 */ /* 0x000fe20003800000 */
[----:B------:R-:W-:-:S07]  /*18440*/  IMAD.MOV.U32 R15, RZ, RZ, -0x1 ;  /* 0xffffffffff0f7424 */ /* 0x000fce00078e00ff */
[----:B------:R-:W-:Y:S05]  /*18450*/  WARPSYNC.COLLECTIVE R15, `(.L_x_578) ;  /* 0x000000000f0c7348 */ /* 0x000fea0003c00000 */
[----:B------:R-:W-:Y:S02]  /*18460*/  ELECT P6, UR62, PT ;  /* 0x00000000003e782f */ /* 0x000fe400038c0000 */
[----:B------:R-:W-:Y:S01]  /*18470*/  MOV R14, UR62 ;  /* 0x0000003e000e7c02 */ /* 0x000fe20008000f00 */
[----:B------:R-:W-:Y:S10]  /*18480*/  ENDCOLLECTIVE ;  /* 0x000000000000791b */ /* 0x000ff40003800000 */
.L_x_578:
[----:B------:R-:W-:Y:S05]  /*18490*/  BSYNC B0 ;  /* 0x0000000000007941 */ /* 0x000fea0003800000 */
.L_x_577:
[----:B------:R-:W-:Y:S05]  /*184a0*/  BRA `(.L_x_579) ;  /* 0xfffffff800607947 */ /* 0x000fea000383ffff */
.L_x_566:
[----:B0-----:R0:W1:Y:S02]  /*184b0*/  SYNCS.PHASECHK.TRANS64.TRYWAIT P0, [R5+URZ], R0 ;  /* 0x00000000050075a7 */ /* 0x001064000800017f */
[----:B-1----:R-:W-:Y:S05]  /*184c0*/  @!P0 NANOSLEEP.SYNCS 0x989680 ;  /* 0x009896800000895d */ /* 0x002fea0003900000 */
[----:B------:R-:W1:Y:S02]  /*184d0*/  @!P0 SYNCS.PHASECHK.TRANS64 P0, [R5+URZ], R0 ;  /* 0x00000000050085a7 */ /* 0x000e64000800007f */
[----:B-1----:R-:W-:Y:S05]  /*184e0*/  @!P0 BRA `(.L_x_566) ;  /* 0xfffffffc00f08947 */ /* 0x002fea000383ffff */
[----:B------:R-:W-:Y:S05]  /*184f0*/  BRA `(.L_x_580) ;  /* 0xfffffff800887947 */ /* 0x000fea000383ffff */
.L_x_567:
[----:B0-----:R0:W1:Y:S02]  /*18500*/  SYNCS.PHASECHK.TRANS64.TRYWAIT P0, [R5+URZ], R0 ;  /* 0x00000000050075a7 */ /* 0x001064000800017f */
[----:B-1----:R-:W-:Y:S05]  /*18510*/  @!P0 NANOSLEEP.SYNCS 0x989680 ;  /* 0x009896800000895d */ /* 0x002fea0003900000 */
[----:B------:R-:W1:Y:S02]  /*18520*/  @!P0 SYNCS.PHASECHK.TRANS64 P0, [R5+URZ], R0 ;  /* 0x00000000050085a7 */ /* 0x000e64000800007f */
[----:B-1----:R-:W-:Y:S05]  /*18530*/  @!P0 BRA `(.L_x_567) ;  /* 0xfffffffc00f08947 */ /* 0x002fea000383ffff */
[----:B------:R-:W-:Y:S05]  /*18540*/  BRA `(.L_x_581) ;  /* 0xfffffff800987947 */ /* 0x000fea000383ffff */
.L_x_568:
[----:B0-----:R0:W1:Y:S02]  /*18550*/  SYNCS.PHASECHK.TRANS64.TRYWAIT P0, [R5+URZ], R0 ;  /* 0x00000000050075a7 */ /* 0x001064000800017f */
[----:B-1----:R-:W-:Y:S05]  /*18560*/  @!P0 NANOSLEEP.SYNCS 0x989680 ;  /* 0x009896800000895d */ /* 0x002fea0003900000 */
[----:B------:R-:W1:Y:S02]  /*18570*/  @!P0 SYNCS.PHASECHK.TRANS64 P0, [R5+URZ], R0 ;  /* 0x00000000050085a7 */ /* 0x000e64000800007f */
[----:B-1----:R-:W-:Y:S05]  /*18580*/  @!P0 BRA `(.L_x_568) ;  /* 0xfffffffc00f08947 */ /* 0x002fea000383ffff */
[----:B------:R-:W-:Y:S05]  /*18590*/  BRA `(.L_x_582) ;  /* 0xfffffff800a87947 */ /* 0x000fea000383ffff */
.L_x_569:
[----:B0-----:R0:W1:Y:S02]  /*185a0*/  SYNCS.PHASECHK.TRANS64.TRYWAIT P0, [R5+URZ], R0 ;  /* 0x00000000050075a7 */ /* 0x001064000800017f */
[----:B-1----:R-:W-:Y:S05]  /*185b0*/  @!P0 NANOSLEEP.SYNCS 0x989680 ;  /* 0x009896800000895d */ /* 0x002fea0003900000 */
[----:B------:R-:W1:Y:S02]  /*185c0*/  @!P0 SYNCS.PHASECHK.TRANS64 P0, [R5+URZ], R0 ;  /* 0x00000000050085a7 */ /* 0x000e64000800007f */
[----:B-1----:R-:W-:Y:S05]  /*185d0*/  @!P0 BRA `(.L_x_569) ;  /* 0xfffffffc00f08947 */ /* 0x002fea000383ffff */
[----:B------:R-:W-:Y:S05]  /*185e0*/  BRA `(.L_x_583) ;  /* 0xfffffff800b87947 */ /* 0x000fea000383ffff */
.L_x_570:
[----:B0-----:R0:W1:Y:S02]  /*185f0*/  SYNCS.PHASECHK.TRANS64.TRYWAIT P0, [R5+URZ], R0 ;  /* 0x00000000050075a7 */ /* 0x001064000800017f */
[----:B-1----:R-:W-:Y:S05]  /*18600*/  @!P0 NANOSLEEP.SYNCS 0x989680 ;  /* 0x009896800000895d */ /* 0x002fea0003900000 */
[----:B------:R-:W1:Y:S02]  /*18610*/  @!P0 SYNCS.PHASECHK.TRANS64 P0, [R5+URZ], R0 ;  /* 0x00000000050085a7 */ /* 0x000e64000800007f */
[----:B-1----:R-:W-:Y:S05]  /*18620*/  @!P0 BRA `(.L_x_570) ;  /* 0xfffffffc00f08947 */ /* 0x002fea000383ffff */
[----:B------:R-:W-:Y:S05]  /*18630*/  BRA `(.L_x_584) ;  /* 0xfffffff800c87947 */ /* 0x000fea000383ffff */
.L_x_571:
[----:B0-----:R0:W1:Y:S02]  /*18640*/  SYNCS.PHASECHK.TRANS64.TRYWAIT P0, [R5+URZ], R0 ;  /* 0x00000000050075a7 */ /* 0x001064000800017f */
[----:B-1----:R-:W-:Y:S05]  /*18650*/  @!P0 NANOSLEEP.SYNCS 0x989680 ;  /* 0x009896800000895d */ /* 0x002fea0003900000 */
[----:B------:R-:W1:Y:S02]  /*18660*/  @!P0 SYNCS.PHASECHK.TRANS64 P0, [R5+URZ], R0 ;  /* 0x00000000050085a7 */ /* 0x000e64000800007f */
[----:B-1----:R-:W-:Y:S05]  /*18670*/  @!P0 BRA `(.L_x_571) ;  /* 0xfffffffc00f08947 */ /* 0x002fea000383ffff */
[----:B------:R-:W-:Y:S05]  /*18680*/  BRA `(.L_x_585) ;  /* 0xfffffff800d87947 */ /* 0x000fea000383ffff */
.L_x_586:
[----:B------:R-:W-:-:S00]  /*18690*/  BRA `(.L_x_586) ;  /* 0xfffffffc00fc7947 */ /* 0x000fc0000383ffff */
[----:B------:R-:W-:-:S00]  /*186a0*/  NOP ;  /* 0x0000000000007918 */ /* 0x000fc00000000000 */
        /* <DEDUP_REMOVED lines=13> */
.L_x_587:


//--------------------- .nv.global.init           --------------------------
	.section	.nv.global.init,"aw",@progbits
.nv.global.init:
	.type		$str$22,@object
	.size		$str$22,($str$23 - $str$22)
$str$22:
        /*0000*/ 	.byte	0x6b, 0x5f, 0x74, 0x69, 0x6c, 0x65, 0x5f, 0x63, 0x6f, 0x75, 0x6e, 0x74, 0x20, 0x3e, 0x3d, 0x20
        /*0010*/ 	.byte	0x31, 0x00
	.type		$str$23,@object
	.size		$str$23,(__unnamed_1 - $str$23)
$str$23:
        /*0012*/ 	.byte	0x2f, 0x74, 0x6d, 0x70, 0x2f, 0x63, 0x75, 0x74, 0x6c, 0x61, 0x73, 0x73, 0x5f, 0x73, 0x77, 0x65
        /*0022*/ 	.byte	0x65, 0x70, 0x5f, 0x73, 0x72, 0x63, 0x2f, 0x69, 0x6e, 0x63, 0x6c, 0x75, 0x64, 0x65, 0x2f, 0x63
        /*0032*/ 	.byte	0x75, 0x74, 0x6c, 0x61, 0x73, 0x73, 0x2f, 0x67, 0x65, 0x6d, 0x6d, 0x2f, 0x63, 0x6f, 0x6c, 0x6c
        /*0042*/ 	.byte	0x65, 0x63, 0x74, 0x69, 0x76, 0x65, 0x2f, 0x73, 0x6d, 0x39, 0x30, 0x5f, 0x6d, 0x6d, 0x61, 0x5f
        /*0052*/ 	.byte	0x74, 0x6d, 0x61, 0x5f, 0x67, 0x6d, 0x6d, 0x61, 0x5f, 0x73, 0x73, 0x5f, 0x77, 0x61, 0x72, 0x70
        /*0062*/ 	.byte	0x73, 0x70, 0x65, 0x63, 0x69, 0x61, 0x6c, 0x69, 0x7a, 0x65, 0x64, 0x2e, 0x68, 0x70, 0x70, 0x00
	.type		__unnamed_1,@object
	.size		__unnamed_1,(.L_0 - __unnamed_1)
__unnamed_1:
        /* <DEDUP_REMOVED lines=181> */
        /*0bc2*/ 	.byte	0x65, 0x6e, 0x74, 0x69, 0x74, 0x79, 0x5d, 0x00
.L_0:


//--------------------- .nv.shared._ZN7cutlass13device_kernelINS_4gemm6kernel13GemmUniversalIN4cute5tupleIJiiiiEEENS1_10collective13CollectiveMmaINS1_34MainloopSm90TmaGmmaWarpSpecializedILi7ENS5_IJNS4_1CILi1EEENSA_ILi2EEESB_EEENS1_35KernelTmaWarpSpecializedCooperativeEEENS5_IJNSA_ILi256EEESG_NSA_ILi32EEEEEENS_6half_tENS5_IJlSB_lEEESJ_SK_NS4_8TiledMMAINS4_8MMA_AtomIJNS4_4SM904GMMA26MMA_64x256x16_F32F16F16_SSILNSO_5MajorE0ELSQ_0ELNSO_7ScaleInE1ELSR_1EEEEEENS4_6LayoutINS5_IJSC_SB_SB_EEENS5_IJSB_NSA_ILi0EEESW_EEEEENS5_IJNS4_10UnderscoreESZ_SZ_EEEEENS4_23SM90_TMA_LOAD_MULTICASTENS4_14ComposedLayoutINS4_7SwizzleILi2ELi4ELi3EEENS4_18smem_ptr_flag_bitsILi16EEENSU_INS5_IJNSA_ILi8EEESH_EEENS5_IJSH_SB_EEEEEEEvNS4_8identityENS4_13SM90_TMA_LOADES1C_vS1D_EENS_8epilogue10collective6detail29Sm90TmaWarpSpecializedAdapterINS1H_15DefaultEpilogueISJ_SK_SK_NS1G_6thread17LinearCombinationISJ_Li1EffLNS1L_9ScaleType4KindE0ELNS_15FloatRoundStyleE2ESJ_EENS1_15EpilogueDefaultEEEEEvvEEEEvNT_6ParamsE --------------------------
	.section	.nv.shared._ZN7cutlass13device_kernelINS_4gemm6kernel13GemmUniversalIN4cute5tupleIJiiiiEEENS1_10collective13CollectiveMmaINS1_34MainloopSm90TmaGmmaWarpSpecializedILi7ENS5_IJNS4_1CILi1EEENSA_ILi2EEESB_EEENS1_35KernelTmaWarpSpecializedCooperativeEEENS5_IJNSA_ILi256EEESG_NSA_ILi32EEEEEENS_6half_tENS5_IJlSB_lEEESJ_SK_NS4_8TiledMMAINS4_8MMA_AtomIJNS4_4SM904GMMA26MMA_64x256x16_F32F16F16_SSILNSO_5MajorE0ELSQ_0ELNSO_7ScaleInE1ELSR_1EEEEEENS4_6LayoutINS5_IJSC_SB_SB_EEENS5_IJSB_NSA_ILi0EEESW_EEEEENS5_IJNS4_10UnderscoreESZ_SZ_EEEEENS4_23SM90_TMA_LOAD_MULTICASTENS4_14ComposedLayoutINS4_7SwizzleILi2ELi4ELi3EEENS4_18smem_ptr_flag_bitsILi16EEENSU_INS5_IJNSA_ILi8EEESH_EEENS5_IJSH_SB_EEEEEEEvNS4_8identityENS4_13SM90_TMA_LOADES1C_vS1D_EENS_8epilogue10collective6detail29Sm90TmaWarpSpecializedAdapterINS1H_15DefaultEpilogueISJ_SK_SK_NS1G_6thread17LinearCombinationISJ_Li1EffLNS1L_9ScaleType4KindE0ELNS_15FloatRoundStyleE2ESJ_EENS1_15EpilogueDefaultEEEEEvvEEEEvNT_6ParamsE,"aw",@nobits
	.sectionflags	@""
	.align	16
	.zero		1024


//--------------------- .nv.shared.reserved.0     --------------------------
	.section	.nv.shared.reserved.0,"aw",@nobits
	.weak		__nv_reservedSMEM_offset_0_alias
	.size		__nv_reservedSMEM_offset_0_alias, 0, 0
	.other		__nv_reservedSMEM_offset_0_alias,@"STO_CUDA_RESERVED_SHARED STV_DEFAULT"
__nv_reservedSMEM_offset_0_alias:
	.zero		0


//--------------------- .nv.global                --------------------------
	.section	.nv.global,"aw",@nobits
.nv.global:
	.type		_ZN39_INTERNAL_a37457f6_4_k_cu_cbc1ab6e_27084cute1_E,@object
	.size		_ZN39_INTERNAL_a37457f6_4_k_cu_cbc1ab6e_27084cute1_E,(_ZN39_INTERNAL_a37457f6_4_k_cu_cbc1ab6e_27084cuda3std3__45__cpo6cbeginE - _ZN39_INTERNAL_a37457f6_4_k_cu_cbc1ab6e_27084cute1_E)
_ZN39_INTERNAL_a37457f6_4_k_cu_cbc1ab6e_27084cute1_E:
	.zero		1
	.type		_ZN39_INTERNAL_a37457f6_4_k_cu_cbc1ab6e_27084cuda3std3__45__cpo6cbeginE,@object
	.size		_ZN39_INTERNAL_a37457f6_4_k_cu_cbc1ab6e_27084cuda3std3__45__cpo6cbeginE,(_ZN39_INTERNAL_a37457f6_4_k_cu_cbc1ab6e_27084cuda3std3__48in_placeE - _ZN39_INTERNAL_a37457f6_4_k_cu_cbc1ab6e_27084cuda3std3__45__cpo6cbeginE)
_ZN39_INTERNAL_a37457f6_4_k_cu_cbc1ab6e_27084cuda3std3__45__cpo6cbeginE:
	.zero		1
	.type		_ZN39_INTERNAL_a37457f6_4_k_cu_cbc1ab6e_27084cuda3std3__48in_placeE,@object
	.size		_ZN39_INTERNAL_a37457f6_4_k_cu_cbc1ab6e_27084cuda3std3__48in_placeE,(_ZN39_INTERNAL_a37457f6_4_k_cu_cbc1ab6e_27084cuda3std6ranges3__45__cpo9iter_moveE - _ZN39_INTERNAL_a37457f6_4_k_cu_cbc1ab6e_27084cuda3std3__48in_placeE)
_ZN39_INTERNAL_a37457f6_4_k_cu_cbc1ab6e_27084cuda3std3__48in_placeE:
	.zero		1
	.type		_ZN39_INTERNAL_a37457f6_4_k_cu_cbc1ab6e_27084cuda3std6ranges3__45__cpo9iter_moveE,@object
	.size		_ZN39_INTERNAL_a37457f6_4_k_cu_cbc1ab6e_27084cuda3std6ranges3__45__cpo9iter_moveE,(_ZN39_INTERNAL_a37457f6_4_k_cu_cbc1ab6e_27084cuda3std3__45__cpo5beginE - _ZN39_INTERNAL_a37457f6_4_k_cu_cbc1ab6e_27084cuda3std6ranges3__45__cpo9iter_moveE)
_ZN39_INTERNAL_a37457f6_4_k_cu_cbc1ab6e_27084cuda3std6ranges3__45__cpo9iter_moveE:
	.zero		1
	.type		_ZN39_INTERNAL_a37457f6_4_k_cu_cbc1ab6e_27084cuda3std3__45__cpo5beginE,@object
	.size		_ZN39_INTERNAL_a37457f6_4_k_cu_cbc1ab6e_27084cuda3std3__45__cpo5beginE,(_ZN39_INTERNAL_a37457f6_4_k_cu_cbc1ab6e_27084cuda3std3__441_GLOBAL__N__a37457f6_4_k_cu_cbc1ab6e_27086ignoreE - _ZN39_INTERNAL_a37457f6_4_k_cu_cbc1ab6e_27084cuda3std3__45__cpo5beginE)
_ZN39_INTERNAL_a37457f6_4_k_cu_cbc1ab6e_27084cuda3std3__45__cpo5beginE:
	.zero		1
	.type		_ZN39_INTERNAL_a37457f6_4_k_cu_cbc1ab6e_27084cuda3std3__441_GLOBAL__N__a37457f6_4_k_cu_cbc1ab6e_27086ignoreE,@object
	.size		_ZN39_INTERNAL_a37457f6_4_k_cu_cbc1ab6e_27084cuda3std3__441_GLOBAL__N__a37457f6_4_k_cu_cbc1ab6e_27086ignoreE,(_ZN39_INTERNAL_a37457f6_4_k_cu_cbc1ab6e_27084cute7productE - _ZN39_INTERNAL_a37457f6_4_k_cu_cbc1ab6e_27084cuda3std3__441_GLOBAL__N__a37457f6_4_k_cu_cbc1ab6e_27086ignoreE)
_ZN39_INTERNAL_a37457f6_4_k_cu_cbc1ab6e_27084cuda3std3__441_GLOBAL__N__a37457f6_4_k_cu_cbc1ab6e_27086ignoreE:
	.zero		1
	.type		_ZN39_INTERNAL_a37457f6_4_k_cu_cbc1ab6e_27084cute7productE,@object
	.size		_ZN39_INTERNAL_a37457f6_4_k_cu_cbc1ab6e_27084cute7productE,(_ZN39_INTERNAL_a37457f6_4_k_cu_cbc1ab6e_27084cuda3std3__45__cpo3endE - _ZN39_INTERNAL_a37457f6_4_k_cu_cbc1ab6e_27084cute7productE)
_ZN39_INTERNAL_a37457f6_4_k_cu_cbc1ab6e_27084cute7productE:
	.zero		1
	.type		_ZN39_INTERNAL_a37457f6_4_k_cu_cbc1ab6e_27084cuda3std3__45__cpo3endE,@object
	.size		_ZN39_INTERNAL_a37457f6_4_k_cu_cbc1ab6e_27084cuda3std3__45__cpo3endE,(_ZN39_INTERNAL_a37457f6_4_k_cu_cbc1ab6e_27084cuda3std3__419piecewise_constructE - _ZN39_INTERNAL_a37457f6_4_k_cu_cbc1ab6e_27084cuda3std3__45__cpo3endE)
_ZN39_INTERNAL_a37457f6_4_k_cu_cbc1ab6e_27084cuda3std3__45__cpo3endE:
	.zero		1
	.type		_ZN39_INTERNAL_a37457f6_4_k_cu_cbc1ab6e_27084cuda3std3__419piecewise_constructE,@object
	.size		_ZN39_INTERNAL_a37457f6_4_k_cu_cbc1ab6e_27084cuda3std3__419piecewise_constructE,(_ZN39_INTERNAL_a37457f6_4_k_cu_cbc1ab6e_27084cuda3std3__45__cpo4cendE - _ZN39_INTERNAL_a37457f6_4_k_cu_cbc1ab6e_27084cuda3std3__419piecewise_constructE)
_ZN39_INTERNAL_a37457f6_4_k_cu_cbc1ab6e_27084cuda3std3__419piecewise_constructE:
	.zero		1
	.type		_ZN39_INTERNAL_a37457f6_4_k_cu_cbc1ab6e_27084cuda3std3__45__cpo4cendE,@object
	.size		_ZN39_INTERNAL_a37457f6_4_k_cu_cbc1ab6e_27084cuda3std3__45__cpo4cendE,(_ZN39_INTERNAL_a37457f6_4_k_cu_cbc1ab6e_27084cuda3std6ranges3__45__cpo4swapE - _ZN39_INTERNAL_a37457f6_4_k_cu_cbc1ab6e_27084cuda3std3__45__cpo4cendE)
_ZN39_INTERNAL_a37457f6_4_k_cu_cbc1ab6e_27084cuda3std3__45__cpo4cendE:
	.zero		1
	.type		_ZN39_INTERNAL_a37457f6_4_k_cu_cbc1ab6e_27084cuda3std6ranges3__45__cpo4swapE,@object
	.size		_ZN39_INTERNAL_a37457f6_4_k_cu_cbc1ab6e_27084cuda3std6ranges3__45__cpo4swapE,(.L_8 - _ZN39_INTERNAL_a37457f6_4_k_cu_cbc1ab6e_27084cuda3std6ranges3__45__cpo4swapE)
_ZN39_INTERNAL_a37457f6_4_k_cu_cbc1ab6e_27084cuda3std6ranges3__45__cpo4swapE:
	.zero		1
.L_8:


//--------------------- .nv.constant0._ZN7cutlass13device_kernelINS_4gemm6kernel13GemmUniversalIN4cute5tupleIJiiiiEEENS1_10collective13CollectiveMmaINS1_34MainloopSm90TmaGmmaWarpSpecializedILi7ENS5_IJNS4_1CILi1EEENSA_ILi2EEESB_EEENS1_35KernelTmaWarpSpecializedCooperativeEEENS5_IJNSA_ILi256EEESG_NSA_ILi32EEEEEENS_6half_tENS5_IJlSB_lEEESJ_SK_NS4_8TiledMMAINS4_8MMA_AtomIJNS4_4SM904GMMA26MMA_64x256x16_F32F16F16_SSILNSO_5MajorE0ELSQ_0ELNSO_7ScaleInE1ELSR_1EEEEEENS4_6LayoutINS5_IJSC_SB_SB_EEENS5_IJSB_NSA_ILi0EEESW_EEEEENS5_IJNS4_10UnderscoreESZ_SZ_EEEEENS4_23SM90_TMA_LOAD_MULTICASTENS4_14ComposedLayoutINS4_7SwizzleILi2ELi4ELi3EEENS4_18smem_ptr_flag_bitsILi16EEENSU_INS5_IJNSA_ILi8EEESH_EEENS5_IJSH_SB_EEEEEEEvNS4_8identityENS4_13SM90_TMA_LOADES1C_vS1D_EENS_8epilogue10collective6detail29Sm90TmaWarpSpecializedAdapterINS1H_15DefaultEpilogueISJ_SK_SK_NS1G_6thread17LinearCombinationISJ_Li1EffLNS1L_9ScaleType4KindE0ELNS_15FloatRoundStyleE2ESJ_EENS1_15EpilogueDefaultEEEEEvvEEEEvNT_6ParamsE --------------------------
	.section	.nv.constant0._ZN7cutlass13device_kernelINS_4gemm6kernel13GemmUniversalIN4cute5tupleIJiiiiEEENS1_10collective13CollectiveMmaINS1_34MainloopSm90TmaGmmaWarpSpecializedILi7ENS5_IJNS4_1CILi1EEENSA_ILi2EEESB_EEENS1_35KernelTmaWarpSpecializedCooperativeEEENS5_IJNSA_ILi256EEESG_NSA_ILi32EEEEEENS_6half_tENS5_IJlSB_lEEESJ_SK_NS4_8TiledMMAINS4_8MMA_AtomIJNS4_4SM904GMMA26MMA_64x256x16_F32F16F16_SSILNSO_5MajorE0ELSQ_0ELNSO_7ScaleInE1ELSR_1EEEEEENS4_6LayoutINS5_IJSC_SB_SB_EEENS5_IJSB_NSA_ILi0EEESW_EEEEENS5_IJNS4_10UnderscoreESZ_SZ_EEEEENS4_23SM90_TMA_LOAD_MULTICASTENS4_14ComposedLayoutINS4_7SwizzleILi2ELi4ELi3EEENS4_18smem_ptr_flag_bitsILi16EEENSU_INS5_IJNSA_ILi8EEESH_EEENS5_IJSH_SB_EEEEEEEvNS4_8identityENS4_13SM90_TMA_LOADES1C_vS1D_EENS_8epilogue10collective6detail29Sm90TmaWarpSpecializedAdapterINS1H_15DefaultEpilogueISJ_SK_SK_NS1G_6thread17LinearCombinationISJ_Li1EffLNS1L_9ScaleType4KindE0ELNS_15FloatRoundStyleE2ESJ_EENS1_15EpilogueDefaultEEEEEvvEEEEvNT_6ParamsE,"a",@progbits
	.sectionflags	@""
	.align	4
.nv.constant0._ZN7cutlass13device_kernelINS_4gemm6kernel13GemmUniversalIN4cute5tupleIJiiiiEEENS1_10collective13CollectiveMmaINS1_34MainloopSm90TmaGmmaWarpSpecializedILi7ENS5_IJNS4_1CILi1EEENSA_ILi2EEESB_EEENS1_35KernelTmaWarpSpecializedCooperativeEEENS5_IJNSA_ILi256EEESG_NSA_ILi32EEEEEENS_6half_tENS5_IJlSB_lEEESJ_SK_NS4_8TiledMMAINS4_8MMA_AtomIJNS4_4SM904GMMA26MMA_64x256x16_F32F16F16_SSILNSO_5MajorE0ELSQ_0ELNSO_7ScaleInE1ELSR_1EEEEEENS4_6LayoutINS5_IJSC_SB_SB_EEENS5_IJSB_NSA_ILi0EEESW_EEEEENS5_IJNS4_10UnderscoreESZ_SZ_EEEEENS4_23SM90_TMA_LOAD_MULTICASTENS4_14ComposedLayoutINS4_7SwizzleILi2ELi4ELi3EEENS4_18smem_ptr_flag_bitsILi16EEENSU_INS5_IJNSA_ILi8EEESH_EEENS5_IJSH_SB_EEEEEEEvNS4_8identityENS4_13SM90_TMA_LOADES1C_vS1D_EENS_8epilogue10collective6detail29Sm90TmaWarpSpecializedAdapterINS1H_15DefaultEpilogueISJ_SK_SK_NS1G_6thread17LinearCombinationISJ_Li1EffLNS1L_9ScaleType4KindE0ELNS_15FloatRoundStyleE2ESJ_EENS1_15EpilogueDefaultEEEEEvvEEEEvNT_6ParamsE:
	.zero		1664


//--------------------- SYMBOLS --------------------------

	.type		.nv.reservedSmem.offset0,@object
	.size		.nv.reservedSmem.offset0,0x4
	.type		__assertfail,@function
